//
// Generated by NVIDIA NVVM Compiler
//
// Compiler Build ID: CL-36424714
// Cuda compilation tools, release 13.0, V13.0.88
// Based on NVVM 20.0.0
//

.version 9.0
.target sm_100
.address_size 64

	// .globl	_Z18init_random_scaledPfifm
.global .align 4 .b8 precalc_xorwow_matrix[102400];
.global .align 4 .b8 precalc_xorwow_offset_matrix[102400];
.global .align 4 .b8 mrg32k3aM1[2304];
.global .align 4 .b8 mrg32k3aM2[2304];
.global .align 4 .b8 mrg32k3aM1SubSeq[2016];
.global .align 4 .b8 mrg32k3aM2SubSeq[2016];
.global .align 4 .b8 mrg32k3aM1Seq[2304];
.global .align 4 .b8 mrg32k3aM2Seq[2304];
.const .align 8 .b8 __cr_lgamma_table[72];

.visible .entry _Z18init_random_scaledPfifm(
	.param .u64 .ptr .align 1 _Z18init_random_scaledPfifm_param_0,
	.param .u32 _Z18init_random_scaledPfifm_param_1,
	.param .f32 _Z18init_random_scaledPfifm_param_2,
	.param .u64 _Z18init_random_scaledPfifm_param_3
)
{
	.local .align 8 .b8 	__local_depot0[48];
	.reg .b64 	%SP;
	.reg .b64 	%SPL;
	.reg .pred 	%p<64>;
	.reg .b32 	%r<1199>;
	.reg .b32 	%f<6>;
	.reg .b64 	%rd<28>;

	mov.u64 	%SPL, __local_depot0;
	ld.param.u64 	%rd10, [_Z18init_random_scaledPfifm_param_0];
	ld.param.u32 	%r541, [_Z18init_random_scaledPfifm_param_1];
	ld.param.f32 	%f1, [_Z18init_random_scaledPfifm_param_2];
	ld.param.u64 	%rd11, [_Z18init_random_scaledPfifm_param_3];
	mov.u32 	%r542, %ctaid.x;
	mov.u32 	%r543, %ntid.x;
	mov.u32 	%r544, %tid.x;
	mad.lo.s32 	%r1, %r542, %r543, %r544;
	setp.ge.s32 	%p1, %r1, %r541;
	@%p1 bra 	$L__BB0_117;
	add.u64 	%rd1, %SPL, 0;
	cvt.s64.s32 	%rd2, %r1;
	cvt.u32.u64 	%r545, %rd11;
	xor.b32  	%r546, %r545, -1429050551;
	mul.lo.s32 	%r547, %r546, 1099087573;
	{ .reg .b32 tmp; mov.b64 {tmp, %r548}, %rd11; }
	xor.b32  	%r549, %r548, -136515619;
	mul.lo.s32 	%r550, %r549, -1703105765;
	add.s32 	%r551, %r547, %r550;
	add.s32 	%r2, %r551, 6615241;
	add.s32 	%r935, %r547, 123456789;
	st.local.v2.u32 	[%rd1], {%r2, %r935};
	xor.b32  	%r552, %r547, 362436069;
	add.s32 	%r553, %r550, 521288629;
	st.local.v2.u32 	[%rd1+8], {%r552, %r553};
	xor.b32  	%r554, %r550, 88675123;
	add.s32 	%r931, %r547, 5783321;
	st.local.v2.u32 	[%rd1+16], {%r554, %r931};
	setp.eq.s32 	%p2, %r1, 0;
	@%p2 bra 	$L__BB0_116;
	mov.b32 	%r918, 0;
	mov.u64 	%rd27, %rd2;
$L__BB0_3:
	mov.u64 	%rd3, %rd27;
	and.b64  	%rd4, %rd3, 3;
	setp.eq.s64 	%p3, %rd4, 0;
	@%p3 bra 	$L__BB0_115;
	mul.wide.u32 	%rd13, %r918, 3200;
	mov.u64 	%rd14, precalc_xorwow_matrix;
	add.s64 	%rd5, %rd14, %rd13;
	mov.b32 	%r931, 0;
	mov.u32 	%r932, %r931;
	mov.u32 	%r933, %r931;
	mov.u32 	%r934, %r931;
	mov.u32 	%r935, %r931;
	mov.u32 	%r924, %r931;
$L__BB0_5:
	mul.wide.u32 	%rd15, %r924, 4;
	add.s64 	%rd16, %rd1, %rd15;
	ld.local.u32 	%r14, [%rd16+4];
	shl.b32 	%r15, %r924, 5;
	mov.b32 	%r930, 0;
$L__BB0_6:
	.pragma "nounroll";
	shr.u32 	%r558, %r14, %r930;
	and.b32  	%r559, %r558, 1;
	setp.eq.b32 	%p4, %r559, 1;
	not.pred 	%p5, %p4;
	add.s32 	%r560, %r15, %r930;
	mul.lo.s32 	%r561, %r560, 5;
	mul.wide.u32 	%rd17, %r561, 4;
	add.s64 	%rd6, %rd5, %rd17;
	@%p5 bra 	$L__BB0_8;
	ld.global.u32 	%r562, [%rd6];
	xor.b32  	%r935, %r935, %r562;
	ld.global.u32 	%r563, [%rd6+4];
	xor.b32  	%r934, %r934, %r563;
	ld.global.u32 	%r564, [%rd6+8];
	xor.b32  	%r933, %r933, %r564;
	ld.global.u32 	%r565, [%rd6+12];
	xor.b32  	%r932, %r932, %r565;
	ld.global.u32 	%r566, [%rd6+16];
	xor.b32  	%r931, %r931, %r566;
$L__BB0_8:
	and.b32  	%r568, %r558, 2;
	setp.eq.s32 	%p6, %r568, 0;
	@%p6 bra 	$L__BB0_10;
	ld.global.u32 	%r569, [%rd6+20];
	xor.b32  	%r935, %r935, %r569;
	ld.global.u32 	%r570, [%rd6+24];
	xor.b32  	%r934, %r934, %r570;
	ld.global.u32 	%r571, [%rd6+28];
	xor.b32  	%r933, %r933, %r571;
	ld.global.u32 	%r572, [%rd6+32];
	xor.b32  	%r932, %r932, %r572;
	ld.global.u32 	%r573, [%rd6+36];
	xor.b32  	%r931, %r931, %r573;
$L__BB0_10:
	and.b32  	%r575, %r558, 4;
	setp.eq.s32 	%p7, %r575, 0;
	@%p7 bra 	$L__BB0_12;
	ld.global.u32 	%r576, [%rd6+40];
	xor.b32  	%r935, %r935, %r576;
	ld.global.u32 	%r577, [%rd6+44];
	xor.b32  	%r934, %r934, %r577;
	ld.global.u32 	%r578, [%rd6+48];
	xor.b32  	%r933, %r933, %r578;
	ld.global.u32 	%r579, [%rd6+52];
	xor.b32  	%r932, %r932, %r579;
	ld.global.u32 	%r580, [%rd6+56];
	xor.b32  	%r931, %r931, %r580;
$L__BB0_12:
	and.b32  	%r582, %r558, 8;
	setp.eq.s32 	%p8, %r582, 0;
	@%p8 bra 	$L__BB0_14;
	ld.global.u32 	%r583, [%rd6+60];
	xor.b32  	%r935, %r935, %r583;
	ld.global.u32 	%r584, [%rd6+64];
	xor.b32  	%r934, %r934, %r584;
	ld.global.u32 	%r585, [%rd6+68];
	xor.b32  	%r933, %r933, %r585;
	ld.global.u32 	%r586, [%rd6+72];
	xor.b32  	%r932, %r932, %r586;
	ld.global.u32 	%r587, [%rd6+76];
	xor.b32  	%r931, %r931, %r587;
$L__BB0_14:
	and.b32  	%r589, %r558, 16;
	setp.eq.s32 	%p9, %r589, 0;
	@%p9 bra 	$L__BB0_16;
	ld.global.u32 	%r590, [%rd6+80];
	xor.b32  	%r935, %r935, %r590;
	ld.global.u32 	%r591, [%rd6+84];
	xor.b32  	%r934, %r934, %r591;
	ld.global.u32 	%r592, [%rd6+88];
	xor.b32  	%r933, %r933, %r592;
	ld.global.u32 	%r593, [%rd6+92];
	xor.b32  	%r932, %r932, %r593;
	ld.global.u32 	%r594, [%rd6+96];
	xor.b32  	%r931, %r931, %r594;
$L__BB0_16:
	and.b32  	%r596, %r558, 32;
	setp.eq.s32 	%p10, %r596, 0;
	@%p10 bra 	$L__BB0_18;
	ld.global.u32 	%r597, [%rd6+100];
	xor.b32  	%r935, %r935, %r597;
	ld.global.u32 	%r598, [%rd6+104];
	xor.b32  	%r934, %r934, %r598;
	ld.global.u32 	%r599, [%rd6+108];
	xor.b32  	%r933, %r933, %r599;
	ld.global.u32 	%r600, [%rd6+112];
	xor.b32  	%r932, %r932, %r600;
	ld.global.u32 	%r601, [%rd6+116];
	xor.b32  	%r931, %r931, %r601;
$L__BB0_18:
	and.b32  	%r603, %r558, 64;
	setp.eq.s32 	%p11, %r603, 0;
	@%p11 bra 	$L__BB0_20;
	ld.global.u32 	%r604, [%rd6+120];
	xor.b32  	%r935, %r935, %r604;
	ld.global.u32 	%r605, [%rd6+124];
	xor.b32  	%r934, %r934, %r605;
	ld.global.u32 	%r606, [%rd6+128];
	xor.b32  	%r933, %r933, %r606;
	ld.global.u32 	%r607, [%rd6+132];
	xor.b32  	%r932, %r932, %r607;
	ld.global.u32 	%r608, [%rd6+136];
	xor.b32  	%r931, %r931, %r608;
$L__BB0_20:
	and.b32  	%r610, %r558, 128;
	setp.eq.s32 	%p12, %r610, 0;
	@%p12 bra 	$L__BB0_22;
	ld.global.u32 	%r611, [%rd6+140];
	xor.b32  	%r935, %r935, %r611;
	ld.global.u32 	%r612, [%rd6+144];
	xor.b32  	%r934, %r934, %r612;
	ld.global.u32 	%r613, [%rd6+148];
	xor.b32  	%r933, %r933, %r613;
	ld.global.u32 	%r614, [%rd6+152];
	xor.b32  	%r932, %r932, %r614;
	ld.global.u32 	%r615, [%rd6+156];
	xor.b32  	%r931, %r931, %r615;
$L__BB0_22:
	and.b32  	%r617, %r558, 256;
	setp.eq.s32 	%p13, %r617, 0;
	@%p13 bra 	$L__BB0_24;
	ld.global.u32 	%r618, [%rd6+160];
	xor.b32  	%r935, %r935, %r618;
	ld.global.u32 	%r619, [%rd6+164];
	xor.b32  	%r934, %r934, %r619;
	ld.global.u32 	%r620, [%rd6+168];
	xor.b32  	%r933, %r933, %r620;
	ld.global.u32 	%r621, [%rd6+172];
	xor.b32  	%r932, %r932, %r621;
	ld.global.u32 	%r622, [%rd6+176];
	xor.b32  	%r931, %r931, %r622;
$L__BB0_24:
	and.b32  	%r624, %r558, 512;
	setp.eq.s32 	%p14, %r624, 0;
	@%p14 bra 	$L__BB0_26;
	ld.global.u32 	%r625, [%rd6+180];
	xor.b32  	%r935, %r935, %r625;
	ld.global.u32 	%r626, [%rd6+184];
	xor.b32  	%r934, %r934, %r626;
	ld.global.u32 	%r627, [%rd6+188];
	xor.b32  	%r933, %r933, %r627;
	ld.global.u32 	%r628, [%rd6+192];
	xor.b32  	%r932, %r932, %r628;
	ld.global.u32 	%r629, [%rd6+196];
	xor.b32  	%r931, %r931, %r629;
$L__BB0_26:
	and.b32  	%r631, %r558, 1024;
	setp.eq.s32 	%p15, %r631, 0;
	@%p15 bra 	$L__BB0_28;
	ld.global.u32 	%r632, [%rd6+200];
	xor.b32  	%r935, %r935, %r632;
	ld.global.u32 	%r633, [%rd6+204];
	xor.b32  	%r934, %r934, %r633;
	ld.global.u32 	%r634, [%rd6+208];
	xor.b32  	%r933, %r933, %r634;
	ld.global.u32 	%r635, [%rd6+212];
	xor.b32  	%r932, %r932, %r635;
	ld.global.u32 	%r636, [%rd6+216];
	xor.b32  	%r931, %r931, %r636;
$L__BB0_28:
	and.b32  	%r638, %r558, 2048;
	setp.eq.s32 	%p16, %r638, 0;
	@%p16 bra 	$L__BB0_30;
	ld.global.u32 	%r639, [%rd6+220];
	xor.b32  	%r935, %r935, %r639;
	ld.global.u32 	%r640, [%rd6+224];
	xor.b32  	%r934, %r934, %r640;
	ld.global.u32 	%r641, [%rd6+228];
	xor.b32  	%r933, %r933, %r641;
	ld.global.u32 	%r642, [%rd6+232];
	xor.b32  	%r932, %r932, %r642;
	ld.global.u32 	%r643, [%rd6+236];
	xor.b32  	%r931, %r931, %r643;
$L__BB0_30:
	and.b32  	%r645, %r558, 4096;
	setp.eq.s32 	%p17, %r645, 0;
	@%p17 bra 	$L__BB0_32;
	ld.global.u32 	%r646, [%rd6+240];
	xor.b32  	%r935, %r935, %r646;
	ld.global.u32 	%r647, [%rd6+244];
	xor.b32  	%r934, %r934, %r647;
	ld.global.u32 	%r648, [%rd6+248];
	xor.b32  	%r933, %r933, %r648;
	ld.global.u32 	%r649, [%rd6+252];
	xor.b32  	%r932, %r932, %r649;
	ld.global.u32 	%r650, [%rd6+256];
	xor.b32  	%r931, %r931, %r650;
$L__BB0_32:
	and.b32  	%r652, %r558, 8192;
	setp.eq.s32 	%p18, %r652, 0;
	@%p18 bra 	$L__BB0_34;
	ld.global.u32 	%r653, [%rd6+260];
	xor.b32  	%r935, %r935, %r653;
	ld.global.u32 	%r654, [%rd6+264];
	xor.b32  	%r934, %r934, %r654;
	ld.global.u32 	%r655, [%rd6+268];
	xor.b32  	%r933, %r933, %r655;
	ld.global.u32 	%r656, [%rd6+272];
	xor.b32  	%r932, %r932, %r656;
	ld.global.u32 	%r657, [%rd6+276];
	xor.b32  	%r931, %r931, %r657;
$L__BB0_34:
	and.b32  	%r659, %r558, 16384;
	setp.eq.s32 	%p19, %r659, 0;
	@%p19 bra 	$L__BB0_36;
	ld.global.u32 	%r660, [%rd6+280];
	xor.b32  	%r935, %r935, %r660;
	ld.global.u32 	%r661, [%rd6+284];
	xor.b32  	%r934, %r934, %r661;
	ld.global.u32 	%r662, [%rd6+288];
	xor.b32  	%r933, %r933, %r662;
	ld.global.u32 	%r663, [%rd6+292];
	xor.b32  	%r932, %r932, %r663;
	ld.global.u32 	%r664, [%rd6+296];
	xor.b32  	%r931, %r931, %r664;
$L__BB0_36:
	and.b32  	%r666, %r558, 32768;
	setp.eq.s32 	%p20, %r666, 0;
	@%p20 bra 	$L__BB0_38;
	ld.global.u32 	%r667, [%rd6+300];
	xor.b32  	%r935, %r935, %r667;
	ld.global.u32 	%r668, [%rd6+304];
	xor.b32  	%r934, %r934, %r668;
	ld.global.u32 	%r669, [%rd6+308];
	xor.b32  	%r933, %r933, %r669;
	ld.global.u32 	%r670, [%rd6+312];
	xor.b32  	%r932, %r932, %r670;
	ld.global.u32 	%r671, [%rd6+316];
	xor.b32  	%r931, %r931, %r671;
$L__BB0_38:
	add.s32 	%r930, %r930, 16;
	setp.ne.s32 	%p21, %r930, 32;
	@%p21 bra 	$L__BB0_6;
	mad.lo.s32 	%r672, %r924, -31, %r15;
	add.s32 	%r924, %r672, 1;
	setp.ne.s32 	%p22, %r924, 5;
	@%p22 bra 	$L__BB0_5;
	st.local.u32 	[%rd1+4], %r935;
	st.local.v2.u32 	[%rd1+8], {%r934, %r933};
	st.local.v2.u32 	[%rd1+16], {%r932, %r931};
	setp.eq.s64 	%p23, %rd4, 1;
	@%p23 bra 	$L__BB0_115;
	mov.b32 	%r931, 0;
	mov.u32 	%r1024, %r931;
	mov.u32 	%r1025, %r931;
	mov.u32 	%r1026, %r931;
	mov.u32 	%r935, %r931;
	mov.u32 	%r1016, %r931;
$L__BB0_42:
	mul.wide.u32 	%rd18, %r1016, 4;
	add.s64 	%rd19, %rd1, %rd18;
	ld.local.u32 	%r190, [%rd19+4];
	shl.b32 	%r191, %r1016, 5;
	mov.b32 	%r1022, 0;
$L__BB0_43:
	.pragma "nounroll";
	shr.u32 	%r675, %r190, %r1022;
	and.b32  	%r676, %r675, 1;
	setp.eq.b32 	%p24, %r676, 1;
	not.pred 	%p25, %p24;
	add.s32 	%r677, %r191, %r1022;
	mul.lo.s32 	%r678, %r677, 5;
	mul.wide.u32 	%rd20, %r678, 4;
	add.s64 	%rd7, %rd5, %rd20;
	@%p25 bra 	$L__BB0_45;
	ld.global.u32 	%r679, [%rd7];
	xor.b32  	%r935, %r935, %r679;
	ld.global.u32 	%r680, [%rd7+4];
	xor.b32  	%r1026, %r1026, %r680;
	ld.global.u32 	%r681, [%rd7+8];
	xor.b32  	%r1025, %r1025, %r681;
	ld.global.u32 	%r682, [%rd7+12];
	xor.b32  	%r1024, %r1024, %r682;
	ld.global.u32 	%r683, [%rd7+16];
	xor.b32  	%r931, %r931, %r683;
$L__BB0_45:
	and.b32  	%r685, %r675, 2;
	setp.eq.s32 	%p26, %r685, 0;
	@%p26 bra 	$L__BB0_47;
	ld.global.u32 	%r686, [%rd7+20];
	xor.b32  	%r935, %r935, %r686;
	ld.global.u32 	%r687, [%rd7+24];
	xor.b32  	%r1026, %r1026, %r687;
	ld.global.u32 	%r688, [%rd7+28];
	xor.b32  	%r1025, %r1025, %r688;
	ld.global.u32 	%r689, [%rd7+32];
	xor.b32  	%r1024, %r1024, %r689;
	ld.global.u32 	%r690, [%rd7+36];
	xor.b32  	%r931, %r931, %r690;
$L__BB0_47:
	and.b32  	%r692, %r675, 4;
	setp.eq.s32 	%p27, %r692, 0;
	@%p27 bra 	$L__BB0_49;
	ld.global.u32 	%r693, [%rd7+40];
	xor.b32  	%r935, %r935, %r693;
	ld.global.u32 	%r694, [%rd7+44];
	xor.b32  	%r1026, %r1026, %r694;
	ld.global.u32 	%r695, [%rd7+48];
	xor.b32  	%r1025, %r1025, %r695;
	ld.global.u32 	%r696, [%rd7+52];
	xor.b32  	%r1024, %r1024, %r696;
	ld.global.u32 	%r697, [%rd7+56];
	xor.b32  	%r931, %r931, %r697;
$L__BB0_49:
	and.b32  	%r699, %r675, 8;
	setp.eq.s32 	%p28, %r699, 0;
	@%p28 bra 	$L__BB0_51;
	ld.global.u32 	%r700, [%rd7+60];
	xor.b32  	%r935, %r935, %r700;
	ld.global.u32 	%r701, [%rd7+64];
	xor.b32  	%r1026, %r1026, %r701;
	ld.global.u32 	%r702, [%rd7+68];
	xor.b32  	%r1025, %r1025, %r702;
	ld.global.u32 	%r703, [%rd7+72];
	xor.b32  	%r1024, %r1024, %r703;
	ld.global.u32 	%r704, [%rd7+76];
	xor.b32  	%r931, %r931, %r704;
$L__BB0_51:
	and.b32  	%r706, %r675, 16;
	setp.eq.s32 	%p29, %r706, 0;
	@%p29 bra 	$L__BB0_53;
	ld.global.u32 	%r707, [%rd7+80];
	xor.b32  	%r935, %r935, %r707;
	ld.global.u32 	%r708, [%rd7+84];
	xor.b32  	%r1026, %r1026, %r708;
	ld.global.u32 	%r709, [%rd7+88];
	xor.b32  	%r1025, %r1025, %r709;
	ld.global.u32 	%r710, [%rd7+92];
	xor.b32  	%r1024, %r1024, %r710;
	ld.global.u32 	%r711, [%rd7+96];
	xor.b32  	%r931, %r931, %r711;
$L__BB0_53:
	and.b32  	%r713, %r675, 32;
	setp.eq.s32 	%p30, %r713, 0;
	@%p30 bra 	$L__BB0_55;
	ld.global.u32 	%r714, [%rd7+100];
	xor.b32  	%r935, %r935, %r714;
	ld.global.u32 	%r715, [%rd7+104];
	xor.b32  	%r1026, %r1026, %r715;
	ld.global.u32 	%r716, [%rd7+108];
	xor.b32  	%r1025, %r1025, %r716;
	ld.global.u32 	%r717, [%rd7+112];
	xor.b32  	%r1024, %r1024, %r717;
	ld.global.u32 	%r718, [%rd7+116];
	xor.b32  	%r931, %r931, %r718;
$L__BB0_55:
	and.b32  	%r720, %r675, 64;
	setp.eq.s32 	%p31, %r720, 0;
	@%p31 bra 	$L__BB0_57;
	ld.global.u32 	%r721, [%rd7+120];
	xor.b32  	%r935, %r935, %r721;
	ld.global.u32 	%r722, [%rd7+124];
	xor.b32  	%r1026, %r1026, %r722;
	ld.global.u32 	%r723, [%rd7+128];
	xor.b32  	%r1025, %r1025, %r723;
	ld.global.u32 	%r724, [%rd7+132];
	xor.b32  	%r1024, %r1024, %r724;
	ld.global.u32 	%r725, [%rd7+136];
	xor.b32  	%r931, %r931, %r725;
$L__BB0_57:
	and.b32  	%r727, %r675, 128;
	setp.eq.s32 	%p32, %r727, 0;
	@%p32 bra 	$L__BB0_59;
	ld.global.u32 	%r728, [%rd7+140];
	xor.b32  	%r935, %r935, %r728;
	ld.global.u32 	%r729, [%rd7+144];
	xor.b32  	%r1026, %r1026, %r729;
	ld.global.u32 	%r730, [%rd7+148];
	xor.b32  	%r1025, %r1025, %r730;
	ld.global.u32 	%r731, [%rd7+152];
	xor.b32  	%r1024, %r1024, %r731;
	ld.global.u32 	%r732, [%rd7+156];
	xor.b32  	%r931, %r931, %r732;
$L__BB0_59:
	and.b32  	%r734, %r675, 256;
	setp.eq.s32 	%p33, %r734, 0;
	@%p33 bra 	$L__BB0_61;
	ld.global.u32 	%r735, [%rd7+160];
	xor.b32  	%r935, %r935, %r735;
	ld.global.u32 	%r736, [%rd7+164];
	xor.b32  	%r1026, %r1026, %r736;
	ld.global.u32 	%r737, [%rd7+168];
	xor.b32  	%r1025, %r1025, %r737;
	ld.global.u32 	%r738, [%rd7+172];
	xor.b32  	%r1024, %r1024, %r738;
	ld.global.u32 	%r739, [%rd7+176];
	xor.b32  	%r931, %r931, %r739;
$L__BB0_61:
	and.b32  	%r741, %r675, 512;
	setp.eq.s32 	%p34, %r741, 0;
	@%p34 bra 	$L__BB0_63;
	ld.global.u32 	%r742, [%rd7+180];
	xor.b32  	%r935, %r935, %r742;
	ld.global.u32 	%r743, [%rd7+184];
	xor.b32  	%r1026, %r1026, %r743;
	ld.global.u32 	%r744, [%rd7+188];
	xor.b32  	%r1025, %r1025, %r744;
	ld.global.u32 	%r745, [%rd7+192];
	xor.b32  	%r1024, %r1024, %r745;
	ld.global.u32 	%r746, [%rd7+196];
	xor.b32  	%r931, %r931, %r746;
$L__BB0_63:
	and.b32  	%r748, %r675, 1024;
	setp.eq.s32 	%p35, %r748, 0;
	@%p35 bra 	$L__BB0_65;
	ld.global.u32 	%r749, [%rd7+200];
	xor.b32  	%r935, %r935, %r749;
	ld.global.u32 	%r750, [%rd7+204];
	xor.b32  	%r1026, %r1026, %r750;
	ld.global.u32 	%r751, [%rd7+208];
	xor.b32  	%r1025, %r1025, %r751;
	ld.global.u32 	%r752, [%rd7+212];
	xor.b32  	%r1024, %r1024, %r752;
	ld.global.u32 	%r753, [%rd7+216];
	xor.b32  	%r931, %r931, %r753;
$L__BB0_65:
	and.b32  	%r755, %r675, 2048;
	setp.eq.s32 	%p36, %r755, 0;
	@%p36 bra 	$L__BB0_67;
	ld.global.u32 	%r756, [%rd7+220];
	xor.b32  	%r935, %r935, %r756;
	ld.global.u32 	%r757, [%rd7+224];
	xor.b32  	%r1026, %r1026, %r757;
	ld.global.u32 	%r758, [%rd7+228];
	xor.b32  	%r1025, %r1025, %r758;
	ld.global.u32 	%r759, [%rd7+232];
	xor.b32  	%r1024, %r1024, %r759;
	ld.global.u32 	%r760, [%rd7+236];
	xor.b32  	%r931, %r931, %r760;
$L__BB0_67:
	and.b32  	%r762, %r675, 4096;
	setp.eq.s32 	%p37, %r762, 0;
	@%p37 bra 	$L__BB0_69;
	ld.global.u32 	%r763, [%rd7+240];
	xor.b32  	%r935, %r935, %r763;
	ld.global.u32 	%r764, [%rd7+244];
	xor.b32  	%r1026, %r1026, %r764;
	ld.global.u32 	%r765, [%rd7+248];
	xor.b32  	%r1025, %r1025, %r765;
	ld.global.u32 	%r766, [%rd7+252];
	xor.b32  	%r1024, %r1024, %r766;
	ld.global.u32 	%r767, [%rd7+256];
	xor.b32  	%r931, %r931, %r767;
$L__BB0_69:
	and.b32  	%r769, %r675, 8192;
	setp.eq.s32 	%p38, %r769, 0;
	@%p38 bra 	$L__BB0_71;
	ld.global.u32 	%r770, [%rd7+260];
	xor.b32  	%r935, %r935, %r770;
	ld.global.u32 	%r771, [%rd7+264];
	xor.b32  	%r1026, %r1026, %r771;
	ld.global.u32 	%r772, [%rd7+268];
	xor.b32  	%r1025, %r1025, %r772;
	ld.global.u32 	%r773, [%rd7+272];
	xor.b32  	%r1024, %r1024, %r773;
	ld.global.u32 	%r774, [%rd7+276];
	xor.b32  	%r931, %r931, %r774;
$L__BB0_71:
	and.b32  	%r776, %r675, 16384;
	setp.eq.s32 	%p39, %r776, 0;
	@%p39 bra 	$L__BB0_73;
	ld.global.u32 	%r777, [%rd7+280];
	xor.b32  	%r935, %r935, %r777;
	ld.global.u32 	%r778, [%rd7+284];
	xor.b32  	%r1026, %r1026, %r778;
	ld.global.u32 	%r779, [%rd7+288];
	xor.b32  	%r1025, %r1025, %r779;
	ld.global.u32 	%r780, [%rd7+292];
	xor.b32  	%r1024, %r1024, %r780;
	ld.global.u32 	%r781, [%rd7+296];
	xor.b32  	%r931, %r931, %r781;
$L__BB0_73:
	and.b32  	%r783, %r675, 32768;
	setp.eq.s32 	%p40, %r783, 0;
	@%p40 bra 	$L__BB0_75;
	ld.global.u32 	%r784, [%rd7+300];
	xor.b32  	%r935, %r935, %r784;
	ld.global.u32 	%r785, [%rd7+304];
	xor.b32  	%r1026, %r1026, %r785;
	ld.global.u32 	%r786, [%rd7+308];
	xor.b32  	%r1025, %r1025, %r786;
	ld.global.u32 	%r787, [%rd7+312];
	xor.b32  	%r1024, %r1024, %r787;
	ld.global.u32 	%r788, [%rd7+316];
	xor.b32  	%r931, %r931, %r788;
$L__BB0_75:
	add.s32 	%r1022, %r1022, 16;
	setp.ne.s32 	%p41, %r1022, 32;
	@%p41 bra 	$L__BB0_43;
	mad.lo.s32 	%r789, %r1016, -31, %r191;
	add.s32 	%r1016, %r789, 1;
	setp.ne.s32 	%p42, %r1016, 5;
	@%p42 bra 	$L__BB0_42;
	st.local.u32 	[%rd1+4], %r935;
	st.local.v2.u32 	[%rd1+8], {%r1026, %r1025};
	st.local.v2.u32 	[%rd1+16], {%r1024, %r931};
	setp.ne.s64 	%p43, %rd4, 3;
	@%p43 bra 	$L__BB0_115;
	mov.b32 	%r931, 0;
	mov.u32 	%r1116, %r931;
	mov.u32 	%r1117, %r931;
	mov.u32 	%r1118, %r931;
	mov.u32 	%r935, %r931;
	mov.u32 	%r1108, %r931;
$L__BB0_79:
	mul.wide.u32 	%rd21, %r1108, 4;
	add.s64 	%rd22, %rd1, %rd21;
	ld.local.u32 	%r366, [%rd22+4];
	shl.b32 	%r367, %r1108, 5;
	mov.b32 	%r1114, 0;
$L__BB0_80:
	.pragma "nounroll";
	shr.u32 	%r792, %r366, %r1114;
	and.b32  	%r793, %r792, 1;
	setp.eq.b32 	%p44, %r793, 1;
	not.pred 	%p45, %p44;
	add.s32 	%r794, %r367, %r1114;
	mul.lo.s32 	%r795, %r794, 5;
	mul.wide.u32 	%rd23, %r795, 4;
	add.s64 	%rd8, %rd5, %rd23;
	@%p45 bra 	$L__BB0_82;
	ld.global.u32 	%r796, [%rd8];
	xor.b32  	%r935, %r935, %r796;
	ld.global.u32 	%r797, [%rd8+4];
	xor.b32  	%r1118, %r1118, %r797;
	ld.global.u32 	%r798, [%rd8+8];
	xor.b32  	%r1117, %r1117, %r798;
	ld.global.u32 	%r799, [%rd8+12];
	xor.b32  	%r1116, %r1116, %r799;
	ld.global.u32 	%r800, [%rd8+16];
	xor.b32  	%r931, %r931, %r800;
$L__BB0_82:
	and.b32  	%r802, %r792, 2;
	setp.eq.s32 	%p46, %r802, 0;
	@%p46 bra 	$L__BB0_84;
	ld.global.u32 	%r803, [%rd8+20];
	xor.b32  	%r935, %r935, %r803;
	ld.global.u32 	%r804, [%rd8+24];
	xor.b32  	%r1118, %r1118, %r804;
	ld.global.u32 	%r805, [%rd8+28];
	xor.b32  	%r1117, %r1117, %r805;
	ld.global.u32 	%r806, [%rd8+32];
	xor.b32  	%r1116, %r1116, %r806;
	ld.global.u32 	%r807, [%rd8+36];
	xor.b32  	%r931, %r931, %r807;
$L__BB0_84:
	and.b32  	%r809, %r792, 4;
	setp.eq.s32 	%p47, %r809, 0;
	@%p47 bra 	$L__BB0_86;
	ld.global.u32 	%r810, [%rd8+40];
	xor.b32  	%r935, %r935, %r810;
	ld.global.u32 	%r811, [%rd8+44];
	xor.b32  	%r1118, %r1118, %r811;
	ld.global.u32 	%r812, [%rd8+48];
	xor.b32  	%r1117, %r1117, %r812;
	ld.global.u32 	%r813, [%rd8+52];
	xor.b32  	%r1116, %r1116, %r813;
	ld.global.u32 	%r814, [%rd8+56];
	xor.b32  	%r931, %r931, %r814;
$L__BB0_86:
	and.b32  	%r816, %r792, 8;
	setp.eq.s32 	%p48, %r816, 0;
	@%p48 bra 	$L__BB0_88;
	ld.global.u32 	%r817, [%rd8+60];
	xor.b32  	%r935, %r935, %r817;
	ld.global.u32 	%r818, [%rd8+64];
	xor.b32  	%r1118, %r1118, %r818;
	ld.global.u32 	%r819, [%rd8+68];
	xor.b32  	%r1117, %r1117, %r819;
	ld.global.u32 	%r820, [%rd8+72];
	xor.b32  	%r1116, %r1116, %r820;
	ld.global.u32 	%r821, [%rd8+76];
	xor.b32  	%r931, %r931, %r821;
$L__BB0_88:
	and.b32  	%r823, %r792, 16;
	setp.eq.s32 	%p49, %r823, 0;
	@%p49 bra 	$L__BB0_90;
	ld.global.u32 	%r824, [%rd8+80];
	xor.b32  	%r935, %r935, %r824;
	ld.global.u32 	%r825, [%rd8+84];
	xor.b32  	%r1118, %r1118, %r825;
	ld.global.u32 	%r826, [%rd8+88];
	xor.b32  	%r1117, %r1117, %r826;
	ld.global.u32 	%r827, [%rd8+92];
	xor.b32  	%r1116, %r1116, %r827;
	ld.global.u32 	%r828, [%rd8+96];
	xor.b32  	%r931, %r931, %r828;
$L__BB0_90:
	and.b32  	%r830, %r792, 32;
	setp.eq.s32 	%p50, %r830, 0;
	@%p50 bra 	$L__BB0_92;
	ld.global.u32 	%r831, [%rd8+100];
	xor.b32  	%r935, %r935, %r831;
	ld.global.u32 	%r832, [%rd8+104];
	xor.b32  	%r1118, %r1118, %r832;
	ld.global.u32 	%r833, [%rd8+108];
	xor.b32  	%r1117, %r1117, %r833;
	ld.global.u32 	%r834, [%rd8+112];
	xor.b32  	%r1116, %r1116, %r834;
	ld.global.u32 	%r835, [%rd8+116];
	xor.b32  	%r931, %r931, %r835;
$L__BB0_92:
	and.b32  	%r837, %r792, 64;
	setp.eq.s32 	%p51, %r837, 0;
	@%p51 bra 	$L__BB0_94;
	ld.global.u32 	%r838, [%rd8+120];
	xor.b32  	%r935, %r935, %r838;
	ld.global.u32 	%r839, [%rd8+124];
	xor.b32  	%r1118, %r1118, %r839;
	ld.global.u32 	%r840, [%rd8+128];
	xor.b32  	%r1117, %r1117, %r840;
	ld.global.u32 	%r841, [%rd8+132];
	xor.b32  	%r1116, %r1116, %r841;
	ld.global.u32 	%r842, [%rd8+136];
	xor.b32  	%r931, %r931, %r842;
$L__BB0_94:
	and.b32  	%r844, %r792, 128;
	setp.eq.s32 	%p52, %r844, 0;
	@%p52 bra 	$L__BB0_96;
	ld.global.u32 	%r845, [%rd8+140];
	xor.b32  	%r935, %r935, %r845;
	ld.global.u32 	%r846, [%rd8+144];
	xor.b32  	%r1118, %r1118, %r846;
	ld.global.u32 	%r847, [%rd8+148];
	xor.b32  	%r1117, %r1117, %r847;
	ld.global.u32 	%r848, [%rd8+152];
	xor.b32  	%r1116, %r1116, %r848;
	ld.global.u32 	%r849, [%rd8+156];
	xor.b32  	%r931, %r931, %r849;
$L__BB0_96:
	and.b32  	%r851, %r792, 256;
	setp.eq.s32 	%p53, %r851, 0;
	@%p53 bra 	$L__BB0_98;
	ld.global.u32 	%r852, [%rd8+160];
	xor.b32  	%r935, %r935, %r852;
	ld.global.u32 	%r853, [%rd8+164];
	xor.b32  	%r1118, %r1118, %r853;
	ld.global.u32 	%r854, [%rd8+168];
	xor.b32  	%r1117, %r1117, %r854;
	ld.global.u32 	%r855, [%rd8+172];
	xor.b32  	%r1116, %r1116, %r855;
	ld.global.u32 	%r856, [%rd8+176];
	xor.b32  	%r931, %r931, %r856;
$L__BB0_98:
	and.b32  	%r858, %r792, 512;
	setp.eq.s32 	%p54, %r858, 0;
	@%p54 bra 	$L__BB0_100;
	ld.global.u32 	%r859, [%rd8+180];
	xor.b32  	%r935, %r935, %r859;
	ld.global.u32 	%r860, [%rd8+184];
	xor.b32  	%r1118, %r1118, %r860;
	ld.global.u32 	%r861, [%rd8+188];
	xor.b32  	%r1117, %r1117, %r861;
	ld.global.u32 	%r862, [%rd8+192];
	xor.b32  	%r1116, %r1116, %r862;
	ld.global.u32 	%r863, [%rd8+196];
	xor.b32  	%r931, %r931, %r863;
$L__BB0_100:
	and.b32  	%r865, %r792, 1024;
	setp.eq.s32 	%p55, %r865, 0;
	@%p55 bra 	$L__BB0_102;
	ld.global.u32 	%r866, [%rd8+200];
	xor.b32  	%r935, %r935, %r866;
	ld.global.u32 	%r867, [%rd8+204];
	xor.b32  	%r1118, %r1118, %r867;
	ld.global.u32 	%r868, [%rd8+208];
	xor.b32  	%r1117, %r1117, %r868;
	ld.global.u32 	%r869, [%rd8+212];
	xor.b32  	%r1116, %r1116, %r869;
	ld.global.u32 	%r870, [%rd8+216];
	xor.b32  	%r931, %r931, %r870;
$L__BB0_102:
	and.b32  	%r872, %r792, 2048;
	setp.eq.s32 	%p56, %r872, 0;
	@%p56 bra 	$L__BB0_104;
	ld.global.u32 	%r873, [%rd8+220];
	xor.b32  	%r935, %r935, %r873;
	ld.global.u32 	%r874, [%rd8+224];
	xor.b32  	%r1118, %r1118, %r874;
	ld.global.u32 	%r875, [%rd8+228];
	xor.b32  	%r1117, %r1117, %r875;
	ld.global.u32 	%r876, [%rd8+232];
	xor.b32  	%r1116, %r1116, %r876;
	ld.global.u32 	%r877, [%rd8+236];
	xor.b32  	%r931, %r931, %r877;
$L__BB0_104:
	and.b32  	%r879, %r792, 4096;
	setp.eq.s32 	%p57, %r879, 0;
	@%p57 bra 	$L__BB0_106;
	ld.global.u32 	%r880, [%rd8+240];
	xor.b32  	%r935, %r935, %r880;
	ld.global.u32 	%r881, [%rd8+244];
	xor.b32  	%r1118, %r1118, %r881;
	ld.global.u32 	%r882, [%rd8+248];
	xor.b32  	%r1117, %r1117, %r882;
	ld.global.u32 	%r883, [%rd8+252];
	xor.b32  	%r1116, %r1116, %r883;
	ld.global.u32 	%r884, [%rd8+256];
	xor.b32  	%r931, %r931, %r884;
$L__BB0_106:
	and.b32  	%r886, %r792, 8192;
	setp.eq.s32 	%p58, %r886, 0;
	@%p58 bra 	$L__BB0_108;
	ld.global.u32 	%r887, [%rd8+260];
	xor.b32  	%r935, %r935, %r887;
	ld.global.u32 	%r888, [%rd8+264];
	xor.b32  	%r1118, %r1118, %r888;
	ld.global.u32 	%r889, [%rd8+268];
	xor.b32  	%r1117, %r1117, %r889;
	ld.global.u32 	%r890, [%rd8+272];
	xor.b32  	%r1116, %r1116, %r890;
	ld.global.u32 	%r891, [%rd8+276];
	xor.b32  	%r931, %r931, %r891;
$L__BB0_108:
	and.b32  	%r893, %r792, 16384;
	setp.eq.s32 	%p59, %r893, 0;
	@%p59 bra 	$L__BB0_110;
	ld.global.u32 	%r894, [%rd8+280];
	xor.b32  	%r935, %r935, %r894;
	ld.global.u32 	%r895, [%rd8+284];
	xor.b32  	%r1118, %r1118, %r895;
	ld.global.u32 	%r896, [%rd8+288];
	xor.b32  	%r1117, %r1117, %r896;
	ld.global.u32 	%r897, [%rd8+292];
	xor.b32  	%r1116, %r1116, %r897;
	ld.global.u32 	%r898, [%rd8+296];
	xor.b32  	%r931, %r931, %r898;
$L__BB0_110:
	and.b32  	%r900, %r792, 32768;
	setp.eq.s32 	%p60, %r900, 0;
	@%p60 bra 	$L__BB0_112;
	ld.global.u32 	%r901, [%rd8+300];
	xor.b32  	%r935, %r935, %r901;
	ld.global.u32 	%r902, [%rd8+304];
	xor.b32  	%r1118, %r1118, %r902;
	ld.global.u32 	%r903, [%rd8+308];
	xor.b32  	%r1117, %r1117, %r903;
	ld.global.u32 	%r904, [%rd8+312];
	xor.b32  	%r1116, %r1116, %r904;
	ld.global.u32 	%r905, [%rd8+316];
	xor.b32  	%r931, %r931, %r905;
$L__BB0_112:
	add.s32 	%r1114, %r1114, 16;
	setp.ne.s32 	%p61, %r1114, 32;
	@%p61 bra 	$L__BB0_80;
	mad.lo.s32 	%r906, %r1108, -31, %r367;
	add.s32 	%r1108, %r906, 1;
	setp.ne.s32 	%p62, %r1108, 5;
	@%p62 bra 	$L__BB0_79;
	st.local.u32 	[%rd1+4], %r935;
	st.local.v2.u32 	[%rd1+8], {%r1118, %r1117};
	st.local.v2.u32 	[%rd1+16], {%r1116, %r931};
$L__BB0_115:
	shr.u64 	%rd27, %rd3, 2;
	add.s32 	%r918, %r918, 1;
	setp.gt.u64 	%p63, %rd3, 3;
	@%p63 bra 	$L__BB0_3;
$L__BB0_116:
	shr.u32 	%r907, %r935, 2;
	xor.b32  	%r908, %r907, %r935;
	shl.b32 	%r909, %r931, 4;
	shl.b32 	%r910, %r908, 1;
	xor.b32  	%r911, %r910, %r909;
	xor.b32  	%r912, %r911, %r908;
	xor.b32  	%r913, %r912, %r931;
	add.s32 	%r914, %r2, %r913;
	add.s32 	%r915, %r914, 362437;
	cvt.rn.f32.u32 	%f2, %r915;
	fma.rn.f32 	%f3, %f2, 0f2F800000, 0f2F000000;
	add.f32 	%f4, %f3, 0fBF000000;
	mul.f32 	%f5, %f1, %f4;
	cvta.to.global.u64 	%rd24, %rd10;
	shl.b64 	%rd25, %rd2, 2;
	add.s64 	%rd26, %rd24, %rd25;
	st.global.f32 	[%rd26], %f5;
$L__BB0_117:
	ret;

}
	// .globl	_Z8mlp_fullPKfS0_S0_Pfi
.visible .entry _Z8mlp_fullPKfS0_S0_Pfi(
	.param .u64 .ptr .align 1 _Z8mlp_fullPKfS0_S0_Pfi_param_0,
	.param .u64 .ptr .align 1 _Z8mlp_fullPKfS0_S0_Pfi_param_1,
	.param .u64 .ptr .align 1 _Z8mlp_fullPKfS0_S0_Pfi_param_2,
	.param .u64 .ptr .align 1 _Z8mlp_fullPKfS0_S0_Pfi_param_3,
	.param .u32 _Z8mlp_fullPKfS0_S0_Pfi_param_4
)
{
	.local .align 16 .b8 	__local_depot1[2048];
	.reg .b64 	%SP;
	.reg .b64 	%SPL;
	.reg .pred 	%p<8>;
	.reg .b32 	%r<27>;
	.reg .b32 	%f<125>;
	.reg .b64 	%rd<29>;

	mov.u64 	%SPL, __local_depot1;
	ld.param.u64 	%rd12, [_Z8mlp_fullPKfS0_S0_Pfi_param_0];
	ld.param.u64 	%rd13, [_Z8mlp_fullPKfS0_S0_Pfi_param_1];
	ld.param.u64 	%rd14, [_Z8mlp_fullPKfS0_S0_Pfi_param_2];
	ld.param.u64 	%rd15, [_Z8mlp_fullPKfS0_S0_Pfi_param_3];
	ld.param.u32 	%r11, [_Z8mlp_fullPKfS0_S0_Pfi_param_4];
	add.u64 	%rd1, %SPL, 0;
	mov.u32 	%r12, %ctaid.x;
	mov.u32 	%r13, %ntid.x;
	mov.u32 	%r14, %tid.x;
	mad.lo.s32 	%r1, %r12, %r13, %r14;
	setp.ge.s32 	%p1, %r1, %r11;
	@%p1 bra 	$L__BB1_9;
	shl.b32 	%r2, %r1, 7;
	cvta.to.global.u64 	%rd2, %rd12;
	cvta.to.global.u64 	%rd3, %rd13;
	mov.b32 	%r23, 0;
$L__BB1_2:
	mov.f32 	%f123, 0f00000000;
	mov.b32 	%r24, 0;
$L__BB1_3:
	add.s32 	%r17, %r2, %r24;
	mul.wide.s32 	%rd17, %r17, 4;
	add.s64 	%rd18, %rd2, %rd17;
	ld.global.nc.f32 	%f6, [%rd18];
	shl.b32 	%r18, %r24, 9;
	add.s32 	%r19, %r18, %r23;
	mul.wide.u32 	%rd19, %r19, 4;
	add.s64 	%rd20, %rd3, %rd19;
	ld.global.nc.f32 	%f7, [%rd20];
	fma.rn.f32 	%f8, %f6, %f7, %f123;
	ld.global.nc.f32 	%f9, [%rd18+4];
	ld.global.nc.f32 	%f10, [%rd20+2048];
	fma.rn.f32 	%f11, %f9, %f10, %f8;
	ld.global.nc.f32 	%f12, [%rd18+8];
	ld.global.nc.f32 	%f13, [%rd20+4096];
	fma.rn.f32 	%f14, %f12, %f13, %f11;
	ld.global.nc.f32 	%f15, [%rd18+12];
	ld.global.nc.f32 	%f16, [%rd20+6144];
	fma.rn.f32 	%f17, %f15, %f16, %f14;
	ld.global.nc.f32 	%f18, [%rd18+16];
	ld.global.nc.f32 	%f19, [%rd20+8192];
	fma.rn.f32 	%f20, %f18, %f19, %f17;
	ld.global.nc.f32 	%f21, [%rd18+20];
	ld.global.nc.f32 	%f22, [%rd20+10240];
	fma.rn.f32 	%f23, %f21, %f22, %f20;
	ld.global.nc.f32 	%f24, [%rd18+24];
	ld.global.nc.f32 	%f25, [%rd20+12288];
	fma.rn.f32 	%f26, %f24, %f25, %f23;
	ld.global.nc.f32 	%f27, [%rd18+28];
	ld.global.nc.f32 	%f28, [%rd20+14336];
	fma.rn.f32 	%f29, %f27, %f28, %f26;
	ld.global.nc.f32 	%f30, [%rd18+32];
	ld.global.nc.f32 	%f31, [%rd20+16384];
	fma.rn.f32 	%f32, %f30, %f31, %f29;
	ld.global.nc.f32 	%f33, [%rd18+36];
	ld.global.nc.f32 	%f34, [%rd20+18432];
	fma.rn.f32 	%f35, %f33, %f34, %f32;
	ld.global.nc.f32 	%f36, [%rd18+40];
	ld.global.nc.f32 	%f37, [%rd20+20480];
	fma.rn.f32 	%f38, %f36, %f37, %f35;
	ld.global.nc.f32 	%f39, [%rd18+44];
	ld.global.nc.f32 	%f40, [%rd20+22528];
	fma.rn.f32 	%f41, %f39, %f40, %f38;
	ld.global.nc.f32 	%f42, [%rd18+48];
	ld.global.nc.f32 	%f43, [%rd20+24576];
	fma.rn.f32 	%f44, %f42, %f43, %f41;
	ld.global.nc.f32 	%f45, [%rd18+52];
	ld.global.nc.f32 	%f46, [%rd20+26624];
	fma.rn.f32 	%f47, %f45, %f46, %f44;
	ld.global.nc.f32 	%f48, [%rd18+56];
	ld.global.nc.f32 	%f49, [%rd20+28672];
	fma.rn.f32 	%f50, %f48, %f49, %f47;
	ld.global.nc.f32 	%f51, [%rd18+60];
	ld.global.nc.f32 	%f52, [%rd20+30720];
	fma.rn.f32 	%f123, %f51, %f52, %f50;
	add.s32 	%r24, %r24, 16;
	setp.ne.s32 	%p2, %r24, 128;
	@%p2 bra 	$L__BB1_3;
	mul.f32 	%f53, %f123, 0f3F000000;
	mul.f32 	%f54, %f123, 0f3D372713;
	mul.f32 	%f55, %f123, %f54;
	fma.rn.f32 	%f56, %f123, %f55, %f123;
	mul.f32 	%f57, %f56, 0f3F4C422A;
	abs.f32 	%f58, %f57;
	mul.f32 	%f59, %f58, 0f4038AA3B;
	ex2.approx.ftz.f32 	%f60, %f59;
	add.f32 	%f61, %f60, 0f3F800000;
	rcp.approx.ftz.f32 	%f62, %f61;
	fma.rn.f32 	%f63, %f62, 0fC0000000, 0f3F800000;
	setp.ge.f32 	%p3, %f58, 0f41102CB4;
	selp.f32 	%f64, 0f3F800000, %f63, %p3;
	copysign.f32 	%f65, %f57, %f64;
	mul.f32 	%f66, %f57, %f57;
	fma.rn.f32 	%f67, %f66, 0f3C80F082, 0fBD563CAE;
	fma.rn.f32 	%f68, %f67, %f66, 0f3E085941;
	fma.rn.f32 	%f69, %f68, %f66, 0fBEAAA9ED;
	fma.rn.f32 	%f70, %f69, %f66, 0f00000000;
	fma.rn.f32 	%f71, %f70, %f57, %f57;
	setp.ge.f32 	%p4, %f58, 0f3F19999A;
	selp.f32 	%f72, %f65, %f71, %p4;
	add.f32 	%f73, %f72, 0f3F800000;
	mul.f32 	%f74, %f53, %f73;
	mul.wide.u32 	%rd21, %r23, 4;
	add.s64 	%rd22, %rd1, %rd21;
	st.local.f32 	[%rd22], %f74;
	add.s32 	%r23, %r23, 1;
	setp.ne.s32 	%p5, %r23, 512;
	@%p5 bra 	$L__BB1_2;
	add.s64 	%rd4, %rd1, 32;
	cvta.to.global.u64 	%rd23, %rd14;
	add.s64 	%rd5, %rd23, 4096;
	cvta.to.global.u64 	%rd6, %rd15;
	mov.b32 	%r25, 0;
$L__BB1_6:
	mul.wide.u32 	%rd24, %r25, 4;
	add.s64 	%rd27, %rd5, %rd24;
	mov.f32 	%f124, 0f00000000;
	mov.b32 	%r26, 0;
	mov.u64 	%rd28, %rd4;
$L__BB1_7:
	ld.local.v4.f32 	{%f76, %f77, %f78, %f79}, [%rd28+-32];
	ld.global.nc.f32 	%f80, [%rd27+-4096];
	fma.rn.f32 	%f81, %f76, %f80, %f124;
	ld.global.nc.f32 	%f82, [%rd27+-3584];
	fma.rn.f32 	%f83, %f77, %f82, %f81;
	ld.global.nc.f32 	%f84, [%rd27+-3072];
	fma.rn.f32 	%f85, %f78, %f84, %f83;
	ld.global.nc.f32 	%f86, [%rd27+-2560];
	fma.rn.f32 	%f87, %f79, %f86, %f85;
	ld.local.v4.f32 	{%f88, %f89, %f90, %f91}, [%rd28+-16];
	ld.global.nc.f32 	%f92, [%rd27+-2048];
	fma.rn.f32 	%f93, %f88, %f92, %f87;
	ld.global.nc.f32 	%f94, [%rd27+-1536];
	fma.rn.f32 	%f95, %f89, %f94, %f93;
	ld.global.nc.f32 	%f96, [%rd27+-1024];
	fma.rn.f32 	%f97, %f90, %f96, %f95;
	ld.global.nc.f32 	%f98, [%rd27+-512];
	fma.rn.f32 	%f99, %f91, %f98, %f97;
	ld.local.v4.f32 	{%f100, %f101, %f102, %f103}, [%rd28];
	ld.global.nc.f32 	%f104, [%rd27];
	fma.rn.f32 	%f105, %f100, %f104, %f99;
	ld.global.nc.f32 	%f106, [%rd27+512];
	fma.rn.f32 	%f107, %f101, %f106, %f105;
	ld.global.nc.f32 	%f108, [%rd27+1024];
	fma.rn.f32 	%f109, %f102, %f108, %f107;
	ld.global.nc.f32 	%f110, [%rd27+1536];
	fma.rn.f32 	%f111, %f103, %f110, %f109;
	ld.local.v4.f32 	{%f112, %f113, %f114, %f115}, [%rd28+16];
	ld.global.nc.f32 	%f116, [%rd27+2048];
	fma.rn.f32 	%f117, %f112, %f116, %f111;
	ld.global.nc.f32 	%f118, [%rd27+2560];
	fma.rn.f32 	%f119, %f113, %f118, %f117;
	ld.global.nc.f32 	%f120, [%rd27+3072];
	fma.rn.f32 	%f121, %f114, %f120, %f119;
	ld.global.nc.f32 	%f122, [%rd27+3584];
	fma.rn.f32 	%f124, %f115, %f122, %f121;
	add.s32 	%r26, %r26, 16;
	add.s64 	%rd28, %rd28, 64;
	add.s64 	%rd27, %rd27, 8192;
	setp.ne.s32 	%p6, %r26, 512;
	@%p6 bra 	$L__BB1_7;
	add.s32 	%r22, %r2, %r25;
	mul.wide.s32 	%rd25, %r22, 4;
	add.s64 	%rd26, %rd6, %rd25;
	st.global.f32 	[%rd26], %f124;
	add.s32 	%r25, %r25, 1;
	setp.ne.s32 	%p7, %r25, 128;
	@%p7 bra 	$L__BB1_6;
$L__BB1_9:
	ret;

}
	// .globl	_Z18mlp_lowrank_directPKfS0_S0_S0_Pfii
.visible .entry _Z18mlp_lowrank_directPKfS0_S0_S0_Pfii(
	.param .u64 .ptr .align 1 _Z18mlp_lowrank_directPKfS0_S0_S0_Pfii_param_0,
	.param .u64 .ptr .align 1 _Z18mlp_lowrank_directPKfS0_S0_S0_Pfii_param_1,
	.param .u64 .ptr .align 1 _Z18mlp_lowrank_directPKfS0_S0_S0_Pfii_param_2,
	.param .u64 .ptr .align 1 _Z18mlp_lowrank_directPKfS0_S0_S0_Pfii_param_3,
	.param .u64 .ptr .align 1 _Z18mlp_lowrank_directPKfS0_S0_S0_Pfii_param_4,
	.param .u32 _Z18mlp_lowrank_directPKfS0_S0_S0_Pfii_param_5,
	.param .u32 _Z18mlp_lowrank_directPKfS0_S0_S0_Pfii_param_6
)
{
	.local .align 16 .b8 	__local_depot2[3072];
	.reg .b64 	%SP;
	.reg .b64 	%SPL;
	.reg .pred 	%p<19>;
	.reg .b32 	%r<221>;
	.reg .b32 	%f<573>;
	.reg .b64 	%rd<361>;

	mov.u64 	%SPL, __local_depot2;
	ld.param.u32 	%r27, [_Z18mlp_lowrank_directPKfS0_S0_S0_Pfii_param_5];
	add.u64 	%rd1, %SPL, 0;
	add.u64 	%rd2, %SPL, 1024;
	mov.u32 	%r28, %ctaid.x;
	mov.u32 	%r29, %ntid.x;
	mov.u32 	%r30, %tid.x;
	mad.lo.s32 	%r31, %r28, %r29, %r30;
	setp.ge.s32 	%p1, %r31, %r27;
	@%p1 bra 	$L__BB2_8;
	ld.param.u32 	%r209, [_Z18mlp_lowrank_directPKfS0_S0_S0_Pfii_param_6];
	setp.gt.s32 	%p2, %r209, 0;
	@%p2 bra 	$L__BB2_24;
	mov.b32 	%r218, 0;
$L__BB2_3:
	mul.wide.u32 	%rd20, %r218, 4;
	add.s64 	%rd21, %rd2, %rd20;
	mov.f32 	%f145, 0f00000000;
	st.local.v4.f32 	[%rd21], {%f145, %f145, %f145, %f145};
	st.local.v4.f32 	[%rd21+16], {%f145, %f145, %f145, %f145};
	st.local.v4.f32 	[%rd21+32], {%f145, %f145, %f145, %f145};
	st.local.v4.f32 	[%rd21+48], {%f145, %f145, %f145, %f145};
	st.local.v4.f32 	[%rd21+64], {%f145, %f145, %f145, %f145};
	st.local.v4.f32 	[%rd21+80], {%f145, %f145, %f145, %f145};
	st.local.v4.f32 	[%rd21+96], {%f145, %f145, %f145, %f145};
	st.local.v4.f32 	[%rd21+112], {%f145, %f145, %f145, %f145};
	add.s32 	%r218, %r218, 32;
	setp.ne.s32 	%p3, %r218, 512;
	@%p3 bra 	$L__BB2_3;
$L__BB2_4:
	ld.param.u64 	%rd358, [_Z18mlp_lowrank_directPKfS0_S0_S0_Pfii_param_4];
	ld.param.u64 	%rd357, [_Z18mlp_lowrank_directPKfS0_S0_S0_Pfii_param_3];
	add.s64 	%rd5, %rd2, 32;
	cvta.to.global.u64 	%rd350, %rd357;
	add.s64 	%rd6, %rd350, 4096;
	cvta.to.global.u64 	%rd7, %rd358;
	mov.b32 	%r219, 0;
	mov.u32 	%r203, %ctaid.x;
	mov.u32 	%r204, %ntid.x;
$L__BB2_5:
	mul.wide.u32 	%rd351, %r219, 4;
	add.s64 	%rd359, %rd6, %rd351;
	mov.f32 	%f572, 0f00000000;
	mov.b32 	%r220, 0;
	mov.u64 	%rd360, %rd5;
$L__BB2_6:
	ld.local.v4.f32 	{%f517, %f518, %f519, %f520}, [%rd360+-32];
	ld.global.nc.f32 	%f521, [%rd359+-4096];
	fma.rn.f32 	%f522, %f517, %f521, %f572;
	ld.global.nc.f32 	%f523, [%rd359+-3584];
	fma.rn.f32 	%f524, %f518, %f523, %f522;
	ld.global.nc.f32 	%f525, [%rd359+-3072];
	fma.rn.f32 	%f526, %f519, %f525, %f524;
	ld.global.nc.f32 	%f527, [%rd359+-2560];
	fma.rn.f32 	%f528, %f520, %f527, %f526;
	ld.local.v4.f32 	{%f529, %f530, %f531, %f532}, [%rd360+-16];
	ld.global.nc.f32 	%f533, [%rd359+-2048];
	fma.rn.f32 	%f534, %f529, %f533, %f528;
	ld.global.nc.f32 	%f535, [%rd359+-1536];
	fma.rn.f32 	%f536, %f530, %f535, %f534;
	ld.global.nc.f32 	%f537, [%rd359+-1024];
	fma.rn.f32 	%f538, %f531, %f537, %f536;
	ld.global.nc.f32 	%f539, [%rd359+-512];
	fma.rn.f32 	%f540, %f532, %f539, %f538;
	ld.local.v4.f32 	{%f541, %f542, %f543, %f544}, [%rd360];
	ld.global.nc.f32 	%f545, [%rd359];
	fma.rn.f32 	%f546, %f541, %f545, %f540;
	ld.global.nc.f32 	%f547, [%rd359+512];
	fma.rn.f32 	%f548, %f542, %f547, %f546;
	ld.global.nc.f32 	%f549, [%rd359+1024];
	fma.rn.f32 	%f550, %f543, %f549, %f548;
	ld.global.nc.f32 	%f551, [%rd359+1536];
	fma.rn.f32 	%f552, %f544, %f551, %f550;
	ld.local.v4.f32 	{%f553, %f554, %f555, %f556}, [%rd360+16];
	ld.global.nc.f32 	%f557, [%rd359+2048];
	fma.rn.f32 	%f558, %f553, %f557, %f552;
	ld.global.nc.f32 	%f559, [%rd359+2560];
	fma.rn.f32 	%f560, %f554, %f559, %f558;
	ld.global.nc.f32 	%f561, [%rd359+3072];
	fma.rn.f32 	%f562, %f555, %f561, %f560;
	ld.global.nc.f32 	%f563, [%rd359+3584];
	fma.rn.f32 	%f572, %f556, %f563, %f562;
	add.s32 	%r220, %r220, 16;
	add.s64 	%rd360, %rd360, 64;
	add.s64 	%rd359, %rd359, 8192;
	setp.ne.s32 	%p17, %r220, 512;
	@%p17 bra 	$L__BB2_6;
	mov.u32 	%r205, %tid.x;
	mad.lo.s32 	%r206, %r203, %r204, %r205;
	shl.b32 	%r207, %r206, 7;
	add.s32 	%r208, %r207, %r219;
	mul.wide.s32 	%rd352, %r208, 4;
	add.s64 	%rd353, %rd7, %rd352;
	st.global.f32 	[%rd353], %f572;
	add.s32 	%r219, %r219, 1;
	setp.ne.s32 	%p18, %r219, 128;
	@%p18 bra 	$L__BB2_5;
$L__BB2_8:
	ret;
$L__BB2_9:
	ld.param.u32 	%r211, [_Z18mlp_lowrank_directPKfS0_S0_S0_Pfii_param_6];
	add.s32 	%r1, %r211, -1;
	and.b32  	%r2, %r211, 15;
	add.s32 	%r3, %r2, -1;
	and.b32  	%r4, %r211, 7;
	add.s32 	%r5, %r4, -1;
	and.b32  	%r6, %r211, 2147483632;
	and.b32  	%r7, %r211, 3;
	mov.b32 	%r212, 0;
$L__BB2_10:
	ld.param.u64 	%rd356, [_Z18mlp_lowrank_directPKfS0_S0_S0_Pfii_param_2];
	cvta.to.global.u64 	%rd3, %rd356;
	setp.lt.u32 	%p5, %r1, 15;
	mov.f32 	%f571, 0f00000000;
	mov.b32 	%r215, 0;
	@%p5 bra 	$L__BB2_13;
	mov.f32 	%f571, 0f00000000;
	mov.b32 	%r213, 0;
$L__BB2_12:
	.pragma "nounroll";
	mul.wide.u32 	%rd283, %r213, 4;
	add.s64 	%rd284, %rd1, %rd283;
	ld.local.v4.f32 	{%f405, %f406, %f407, %f408}, [%rd284];
	shl.b32 	%r169, %r213, 9;
	add.s32 	%r170, %r169, %r212;
	mul.wide.u32 	%rd285, %r170, 4;
	add.s64 	%rd286, %rd3, %rd285;
	ld.global.nc.f32 	%f409, [%rd286];
	fma.rn.f32 	%f410, %f405, %f409, %f571;
	ld.global.nc.f32 	%f411, [%rd286+2048];
	fma.rn.f32 	%f412, %f406, %f411, %f410;
	ld.global.nc.f32 	%f413, [%rd286+4096];
	fma.rn.f32 	%f414, %f407, %f413, %f412;
	add.s32 	%r171, %r170, 1536;
	mul.wide.u32 	%rd287, %r171, 4;
	add.s64 	%rd288, %rd3, %rd287;
	ld.global.nc.f32 	%f415, [%rd288];
	fma.rn.f32 	%f416, %f408, %f415, %f414;
	ld.local.v4.f32 	{%f417, %f418, %f419, %f420}, [%rd284+16];
	add.s32 	%r172, %r170, 2048;
	mul.wide.u32 	%rd289, %r172, 4;
	add.s64 	%rd290, %rd3, %rd289;
	ld.global.nc.f32 	%f421, [%rd290];
	fma.rn.f32 	%f422, %f417, %f421, %f416;
	add.s32 	%r173, %r170, 2560;
	mul.wide.u32 	%rd291, %r173, 4;
	add.s64 	%rd292, %rd3, %rd291;
	ld.global.nc.f32 	%f423, [%rd292];
	fma.rn.f32 	%f424, %f418, %f423, %f422;
	add.s32 	%r174, %r170, 3072;
	mul.wide.u32 	%rd293, %r174, 4;
	add.s64 	%rd294, %rd3, %rd293;
	ld.global.nc.f32 	%f425, [%rd294];
	fma.rn.f32 	%f426, %f419, %f425, %f424;
	add.s32 	%r175, %r170, 3584;
	mul.wide.u32 	%rd295, %r175, 4;
	add.s64 	%rd296, %rd3, %rd295;
	ld.global.nc.f32 	%f427, [%rd296];
	fma.rn.f32 	%f428, %f420, %f427, %f426;
	ld.local.v4.f32 	{%f429, %f430, %f431, %f432}, [%rd284+32];
	add.s32 	%r176, %r170, 4096;
	mul.wide.u32 	%rd297, %r176, 4;
	add.s64 	%rd298, %rd3, %rd297;
	ld.global.nc.f32 	%f433, [%rd298];
	fma.rn.f32 	%f434, %f429, %f433, %f428;
	add.s32 	%r177, %r170, 4608;
	mul.wide.u32 	%rd299, %r177, 4;
	add.s64 	%rd300, %rd3, %rd299;
	ld.global.nc.f32 	%f435, [%rd300];
	fma.rn.f32 	%f436, %f430, %f435, %f434;
	add.s32 	%r178, %r170, 5120;
	mul.wide.u32 	%rd301, %r178, 4;
	add.s64 	%rd302, %rd3, %rd301;
	ld.global.nc.f32 	%f437, [%rd302];
	fma.rn.f32 	%f438, %f431, %f437, %f436;
	add.s32 	%r179, %r170, 5632;
	mul.wide.u32 	%rd303, %r179, 4;
	add.s64 	%rd304, %rd3, %rd303;
	ld.global.nc.f32 	%f439, [%rd304];
	fma.rn.f32 	%f440, %f432, %f439, %f438;
	ld.local.v4.f32 	{%f441, %f442, %f443, %f444}, [%rd284+48];
	add.s32 	%r180, %r170, 6144;
	mul.wide.u32 	%rd305, %r180, 4;
	add.s64 	%rd306, %rd3, %rd305;
	ld.global.nc.f32 	%f445, [%rd306];
	fma.rn.f32 	%f446, %f441, %f445, %f440;
	add.s32 	%r181, %r170, 6656;
	mul.wide.u32 	%rd307, %r181, 4;
	add.s64 	%rd308, %rd3, %rd307;
	ld.global.nc.f32 	%f447, [%rd308];
	fma.rn.f32 	%f448, %f442, %f447, %f446;
	add.s32 	%r182, %r170, 7168;
	mul.wide.u32 	%rd309, %r182, 4;
	add.s64 	%rd310, %rd3, %rd309;
	ld.global.nc.f32 	%f449, [%rd310];
	fma.rn.f32 	%f450, %f443, %f449, %f448;
	add.s32 	%r183, %r170, 7680;
	mul.wide.u32 	%rd311, %r183, 4;
	add.s64 	%rd312, %rd3, %rd311;
	ld.global.nc.f32 	%f451, [%rd312];
	fma.rn.f32 	%f571, %f444, %f451, %f450;
	add.s32 	%r213, %r213, 16;
	setp.ne.s32 	%p6, %r213, %r6;
	mov.u32 	%r215, %r6;
	@%p6 bra 	$L__BB2_12;
$L__BB2_13:
	setp.eq.s32 	%p7, %r2, 0;
	@%p7 bra 	$L__BB2_23;
	setp.lt.u32 	%p8, %r3, 7;
	@%p8 bra 	$L__BB2_16;
	mul.wide.u32 	%rd313, %r215, 4;
	add.s64 	%rd314, %rd1, %rd313;
	ld.local.f32 	%f453, [%rd314];
	shl.b32 	%r184, %r215, 9;
	add.s32 	%r185, %r184, %r212;
	mul.wide.u32 	%rd315, %r185, 4;
	add.s64 	%rd316, %rd3, %rd315;
	ld.global.nc.f32 	%f454, [%rd316];
	fma.rn.f32 	%f455, %f453, %f454, %f571;
	ld.local.f32 	%f456, [%rd314+4];
	add.s32 	%r186, %r185, 512;
	mul.wide.u32 	%rd317, %r186, 4;
	add.s64 	%rd318, %rd3, %rd317;
	ld.global.nc.f32 	%f457, [%rd318];
	fma.rn.f32 	%f458, %f456, %f457, %f455;
	ld.local.f32 	%f459, [%rd314+8];
	add.s32 	%r187, %r185, 1024;
	mul.wide.u32 	%rd319, %r187, 4;
	add.s64 	%rd320, %rd3, %rd319;
	ld.global.nc.f32 	%f460, [%rd320];
	fma.rn.f32 	%f461, %f459, %f460, %f458;
	ld.local.f32 	%f462, [%rd314+12];
	add.s32 	%r188, %r185, 1536;
	mul.wide.u32 	%rd321, %r188, 4;
	add.s64 	%rd322, %rd3, %rd321;
	ld.global.nc.f32 	%f463, [%rd322];
	fma.rn.f32 	%f464, %f462, %f463, %f461;
	ld.local.f32 	%f465, [%rd314+16];
	add.s32 	%r189, %r185, 2048;
	mul.wide.u32 	%rd323, %r189, 4;
	add.s64 	%rd324, %rd3, %rd323;
	ld.global.nc.f32 	%f466, [%rd324];
	fma.rn.f32 	%f467, %f465, %f466, %f464;
	ld.local.f32 	%f468, [%rd314+20];
	add.s32 	%r190, %r185, 2560;
	mul.wide.u32 	%rd325, %r190, 4;
	add.s64 	%rd326, %rd3, %rd325;
	ld.global.nc.f32 	%f469, [%rd326];
	fma.rn.f32 	%f470, %f468, %f469, %f467;
	ld.local.f32 	%f471, [%rd314+24];
	add.s32 	%r191, %r185, 3072;
	mul.wide.u32 	%rd327, %r191, 4;
	add.s64 	%rd328, %rd3, %rd327;
	ld.global.nc.f32 	%f472, [%rd328];
	fma.rn.f32 	%f473, %f471, %f472, %f470;
	ld.local.f32 	%f474, [%rd314+28];
	add.s32 	%r192, %r185, 3584;
	mul.wide.u32 	%rd329, %r192, 4;
	add.s64 	%rd330, %rd3, %rd329;
	ld.global.nc.f32 	%f475, [%rd330];
	fma.rn.f32 	%f571, %f474, %f475, %f473;
	add.s32 	%r215, %r215, 8;
$L__BB2_16:
	setp.eq.s32 	%p9, %r4, 0;
	@%p9 bra 	$L__BB2_23;
	setp.lt.u32 	%p10, %r5, 3;
	@%p10 bra 	$L__BB2_19;
	mul.wide.u32 	%rd331, %r215, 4;
	add.s64 	%rd332, %rd1, %rd331;
	ld.local.f32 	%f477, [%rd332];
	shl.b32 	%r193, %r215, 9;
	add.s32 	%r194, %r193, %r212;
	mul.wide.u32 	%rd333, %r194, 4;
	add.s64 	%rd334, %rd3, %rd333;
	ld.global.nc.f32 	%f478, [%rd334];
	fma.rn.f32 	%f479, %f477, %f478, %f571;
	ld.local.f32 	%f480, [%rd332+4];
	add.s32 	%r195, %r194, 512;
	mul.wide.u32 	%rd335, %r195, 4;
	add.s64 	%rd336, %rd3, %rd335;
	ld.global.nc.f32 	%f481, [%rd336];
	fma.rn.f32 	%f482, %f480, %f481, %f479;
	ld.local.f32 	%f483, [%rd332+8];
	add.s32 	%r196, %r194, 1024;
	mul.wide.u32 	%rd337, %r196, 4;
	add.s64 	%rd338, %rd3, %rd337;
	ld.global.nc.f32 	%f484, [%rd338];
	fma.rn.f32 	%f485, %f483, %f484, %f482;
	ld.local.f32 	%f486, [%rd332+12];
	add.s32 	%r197, %r194, 1536;
	mul.wide.u32 	%rd339, %r197, 4;
	add.s64 	%rd340, %rd3, %rd339;
	ld.global.nc.f32 	%f487, [%rd340];
	fma.rn.f32 	%f571, %f486, %f487, %f485;
	add.s32 	%r215, %r215, 4;
$L__BB2_19:
	setp.eq.s32 	%p11, %r7, 0;
	@%p11 bra 	$L__BB2_23;
	setp.eq.s32 	%p12, %r7, 1;
	mul.wide.u32 	%rd341, %r215, 4;
	add.s64 	%rd4, %rd1, %rd341;
	ld.local.f32 	%f488, [%rd4];
	shl.b32 	%r198, %r215, 9;
	add.s32 	%r16, %r198, %r212;
	mul.wide.u32 	%rd342, %r16, 4;
	add.s64 	%rd343, %rd3, %rd342;
	ld.global.nc.f32 	%f489, [%rd343];
	fma.rn.f32 	%f571, %f488, %f489, %f571;
	@%p12 bra 	$L__BB2_23;
	setp.eq.s32 	%p13, %r7, 2;
	ld.local.f32 	%f490, [%rd4+4];
	add.s32 	%r199, %r16, 512;
	mul.wide.u32 	%rd344, %r199, 4;
	add.s64 	%rd345, %rd3, %rd344;
	ld.global.nc.f32 	%f491, [%rd345];
	fma.rn.f32 	%f571, %f490, %f491, %f571;
	@%p13 bra 	$L__BB2_23;
	ld.local.f32 	%f492, [%rd4+8];
	add.s32 	%r200, %r16, 1024;
	mul.wide.u32 	%rd346, %r200, 4;
	add.s64 	%rd347, %rd3, %rd346;
	ld.global.nc.f32 	%f493, [%rd347];
	fma.rn.f32 	%f571, %f492, %f493, %f571;
$L__BB2_23:
	mul.f32 	%f494, %f571, 0f3F000000;
	mul.f32 	%f495, %f571, 0f3D372713;
	mul.f32 	%f496, %f571, %f495;
	fma.rn.f32 	%f497, %f571, %f496, %f571;
	mul.f32 	%f498, %f497, 0f3F4C422A;
	abs.f32 	%f499, %f498;
	mul.f32 	%f500, %f499, 0f4038AA3B;
	ex2.approx.ftz.f32 	%f501, %f500;
	add.f32 	%f502, %f501, 0f3F800000;
	rcp.approx.ftz.f32 	%f503, %f502;
	fma.rn.f32 	%f504, %f503, 0fC0000000, 0f3F800000;
	setp.ge.f32 	%p14, %f499, 0f41102CB4;
	selp.f32 	%f505, 0f3F800000, %f504, %p14;
	copysign.f32 	%f506, %f498, %f505;
	mul.f32 	%f507, %f498, %f498;
	fma.rn.f32 	%f508, %f507, 0f3C80F082, 0fBD563CAE;
	fma.rn.f32 	%f509, %f508, %f507, 0f3E085941;
	fma.rn.f32 	%f510, %f509, %f507, 0fBEAAA9ED;
	fma.rn.f32 	%f511, %f510, %f507, 0f00000000;
	fma.rn.f32 	%f512, %f511, %f498, %f498;
	setp.ge.f32 	%p15, %f499, 0f3F19999A;
	selp.f32 	%f513, %f506, %f512, %p15;
	add.f32 	%f514, %f513, 0f3F800000;
	mul.f32 	%f515, %f494, %f514;
	mul.wide.u32 	%rd348, %r212, 4;
	add.s64 	%rd349, %rd2, %rd348;
	st.local.f32 	[%rd349], %f515;
	add.s32 	%r212, %r212, 1;
	setp.eq.s32 	%p16, %r212, 512;
	@%p16 bra 	$L__BB2_4;
	bra.uni 	$L__BB2_10;
$L__BB2_24:
	ld.param.u64 	%rd354, [_Z18mlp_lowrank_directPKfS0_S0_S0_Pfii_param_0];
	cvta.to.global.u64 	%rd22, %rd354;
	mov.u32 	%r34, %ctaid.x;
	mov.u32 	%r35, %ntid.x;
	mov.u32 	%r36, %tid.x;
	mad.lo.s32 	%r37, %r34, %r35, %r36;
	shl.b32 	%r38, %r37, 7;
	mul.wide.s32 	%rd23, %r38, 4;
	add.s64 	%rd24, %rd22, %rd23;
	ld.global.nc.f32 	%f1, [%rd24];
	ld.global.nc.f32 	%f2, [%rd24+4];
	ld.global.nc.f32 	%f3, [%rd24+8];
	ld.global.nc.f32 	%f4, [%rd24+12];
	ld.global.nc.f32 	%f5, [%rd24+16];
	ld.global.nc.f32 	%f6, [%rd24+20];
	ld.global.nc.f32 	%f7, [%rd24+24];
	ld.global.nc.f32 	%f8, [%rd24+28];
	ld.global.nc.f32 	%f9, [%rd24+32];
	ld.global.nc.f32 	%f10, [%rd24+36];
	ld.global.nc.f32 	%f11, [%rd24+40];
	ld.global.nc.f32 	%f12, [%rd24+44];
	ld.global.nc.f32 	%f13, [%rd24+48];
	ld.global.nc.f32 	%f14, [%rd24+52];
	ld.global.nc.f32 	%f15, [%rd24+56];
	ld.global.nc.f32 	%f16, [%rd24+60];
	ld.global.nc.f32 	%f17, [%rd24+64];
	ld.global.nc.f32 	%f18, [%rd24+68];
	ld.global.nc.f32 	%f19, [%rd24+72];
	ld.global.nc.f32 	%f20, [%rd24+76];
	ld.global.nc.f32 	%f21, [%rd24+80];
	ld.global.nc.f32 	%f22, [%rd24+84];
	ld.global.nc.f32 	%f23, [%rd24+88];
	ld.global.nc.f32 	%f24, [%rd24+92];
	ld.global.nc.f32 	%f25, [%rd24+96];
	ld.global.nc.f32 	%f26, [%rd24+100];
	ld.global.nc.f32 	%f27, [%rd24+104];
	ld.global.nc.f32 	%f28, [%rd24+108];
	ld.global.nc.f32 	%f29, [%rd24+112];
	ld.global.nc.f32 	%f30, [%rd24+116];
	ld.global.nc.f32 	%f31, [%rd24+120];
	ld.global.nc.f32 	%f32, [%rd24+124];
	ld.global.nc.f32 	%f33, [%rd24+128];
	ld.global.nc.f32 	%f34, [%rd24+132];
	ld.global.nc.f32 	%f35, [%rd24+136];
	ld.global.nc.f32 	%f36, [%rd24+140];
	ld.global.nc.f32 	%f37, [%rd24+144];
	ld.global.nc.f32 	%f38, [%rd24+148];
	ld.global.nc.f32 	%f39, [%rd24+152];
	ld.global.nc.f32 	%f40, [%rd24+156];
	ld.global.nc.f32 	%f41, [%rd24+160];
	ld.global.nc.f32 	%f42, [%rd24+164];
	ld.global.nc.f32 	%f43, [%rd24+168];
	ld.global.nc.f32 	%f44, [%rd24+172];
	ld.global.nc.f32 	%f45, [%rd24+176];
	ld.global.nc.f32 	%f46, [%rd24+180];
	ld.global.nc.f32 	%f47, [%rd24+184];
	ld.global.nc.f32 	%f48, [%rd24+188];
	ld.global.nc.f32 	%f49, [%rd24+192];
	ld.global.nc.f32 	%f50, [%rd24+196];
	ld.global.nc.f32 	%f51, [%rd24+200];
	ld.global.nc.f32 	%f52, [%rd24+204];
	ld.global.nc.f32 	%f53, [%rd24+208];
	ld.global.nc.f32 	%f54, [%rd24+212];
	ld.global.nc.f32 	%f55, [%rd24+216];
	ld.global.nc.f32 	%f56, [%rd24+220];
	ld.global.nc.f32 	%f57, [%rd24+224];
	ld.global.nc.f32 	%f58, [%rd24+228];
	ld.global.nc.f32 	%f59, [%rd24+232];
	ld.global.nc.f32 	%f60, [%rd24+236];
	ld.global.nc.f32 	%f61, [%rd24+240];
	ld.global.nc.f32 	%f62, [%rd24+244];
	ld.global.nc.f32 	%f63, [%rd24+248];
	ld.global.nc.f32 	%f64, [%rd24+252];
	ld.global.nc.f32 	%f65, [%rd24+256];
	ld.global.nc.f32 	%f66, [%rd24+260];
	ld.global.nc.f32 	%f67, [%rd24+264];
	ld.global.nc.f32 	%f68, [%rd24+268];
	ld.global.nc.f32 	%f69, [%rd24+272];
	ld.global.nc.f32 	%f70, [%rd24+276];
	ld.global.nc.f32 	%f71, [%rd24+280];
	ld.global.nc.f32 	%f72, [%rd24+284];
	ld.global.nc.f32 	%f73, [%rd24+288];
	ld.global.nc.f32 	%f74, [%rd24+292];
	ld.global.nc.f32 	%f75, [%rd24+296];
	ld.global.nc.f32 	%f76, [%rd24+300];
	ld.global.nc.f32 	%f77, [%rd24+304];
	ld.global.nc.f32 	%f78, [%rd24+308];
	ld.global.nc.f32 	%f79, [%rd24+312];
	ld.global.nc.f32 	%f80, [%rd24+316];
	ld.global.nc.f32 	%f81, [%rd24+320];
	ld.global.nc.f32 	%f82, [%rd24+324];
	ld.global.nc.f32 	%f83, [%rd24+328];
	ld.global.nc.f32 	%f84, [%rd24+332];
	ld.global.nc.f32 	%f85, [%rd24+336];
	ld.global.nc.f32 	%f86, [%rd24+340];
	ld.global.nc.f32 	%f87, [%rd24+344];
	ld.global.nc.f32 	%f88, [%rd24+348];
	ld.global.nc.f32 	%f89, [%rd24+352];
	ld.global.nc.f32 	%f90, [%rd24+356];
	ld.global.nc.f32 	%f91, [%rd24+360];
	ld.global.nc.f32 	%f92, [%rd24+364];
	ld.global.nc.f32 	%f93, [%rd24+368];
	ld.global.nc.f32 	%f94, [%rd24+372];
	ld.global.nc.f32 	%f95, [%rd24+376];
	ld.global.nc.f32 	%f96, [%rd24+380];
	ld.global.nc.f32 	%f97, [%rd24+384];
	ld.global.nc.f32 	%f98, [%rd24+388];
	ld.global.nc.f32 	%f99, [%rd24+392];
	ld.global.nc.f32 	%f100, [%rd24+396];
	ld.global.nc.f32 	%f101, [%rd24+400];
	ld.global.nc.f32 	%f102, [%rd24+404];
	ld.global.nc.f32 	%f103, [%rd24+408];
	ld.global.nc.f32 	%f104, [%rd24+412];
	ld.global.nc.f32 	%f105, [%rd24+416];
	ld.global.nc.f32 	%f106, [%rd24+420];
	ld.global.nc.f32 	%f107, [%rd24+424];
	ld.global.nc.f32 	%f108, [%rd24+428];
	ld.global.nc.f32 	%f109, [%rd24+432];
	ld.global.nc.f32 	%f110, [%rd24+436];
	ld.global.nc.f32 	%f111, [%rd24+440];
	ld.global.nc.f32 	%f112, [%rd24+444];
	ld.global.nc.f32 	%f113, [%rd24+448];
	ld.global.nc.f32 	%f114, [%rd24+452];
	ld.global.nc.f32 	%f115, [%rd24+456];
	ld.global.nc.f32 	%f116, [%rd24+460];
	ld.global.nc.f32 	%f117, [%rd24+464];
	ld.global.nc.f32 	%f118, [%rd24+468];
	ld.global.nc.f32 	%f119, [%rd24+472];
	ld.global.nc.f32 	%f120, [%rd24+476];
	ld.global.nc.f32 	%f121, [%rd24+480];
	ld.global.nc.f32 	%f122, [%rd24+484];
	ld.global.nc.f32 	%f123, [%rd24+488];
	ld.global.nc.f32 	%f124, [%rd24+492];
	ld.global.nc.f32 	%f125, [%rd24+496];
	ld.global.nc.f32 	%f126, [%rd24+500];
	ld.global.nc.f32 	%f127, [%rd24+504];
	ld.global.nc.f32 	%f128, [%rd24+508];
	mov.b32 	%r217, 0;
$L__BB2_25:
	ld.param.u32 	%r210, [_Z18mlp_lowrank_directPKfS0_S0_S0_Pfii_param_6];
	ld.param.u64 	%rd355, [_Z18mlp_lowrank_directPKfS0_S0_S0_Pfii_param_1];
	mul.wide.u32 	%rd25, %r217, 4;
	add.s64 	%rd26, %rd1, %rd25;
	cvta.to.global.u64 	%rd27, %rd355;
	add.s64 	%rd28, %rd27, %rd25;
	ld.global.nc.f32 	%f146, [%rd28];
	fma.rn.f32 	%f147, %f1, %f146, 0f00000000;
	add.s32 	%r39, %r210, %r217;
	mul.wide.u32 	%rd29, %r39, 4;
	add.s64 	%rd30, %rd27, %rd29;
	ld.global.nc.f32 	%f148, [%rd30];
	fma.rn.f32 	%f149, %f2, %f148, %f147;
	add.s32 	%r40, %r39, %r210;
	mul.wide.u32 	%rd31, %r40, 4;
	add.s64 	%rd32, %rd27, %rd31;
	ld.global.nc.f32 	%f150, [%rd32];
	fma.rn.f32 	%f151, %f3, %f150, %f149;
	add.s32 	%r41, %r40, %r210;
	mul.wide.u32 	%rd33, %r41, 4;
	add.s64 	%rd34, %rd27, %rd33;
	ld.global.nc.f32 	%f152, [%rd34];
	fma.rn.f32 	%f153, %f4, %f152, %f151;
	add.s32 	%r42, %r41, %r210;
	mul.wide.u32 	%rd35, %r42, 4;
	add.s64 	%rd36, %rd27, %rd35;
	ld.global.nc.f32 	%f154, [%rd36];
	fma.rn.f32 	%f155, %f5, %f154, %f153;
	add.s32 	%r43, %r42, %r210;
	mul.wide.u32 	%rd37, %r43, 4;
	add.s64 	%rd38, %rd27, %rd37;
	ld.global.nc.f32 	%f156, [%rd38];
	fma.rn.f32 	%f157, %f6, %f156, %f155;
	add.s32 	%r44, %r43, %r210;
	mul.wide.u32 	%rd39, %r44, 4;
	add.s64 	%rd40, %rd27, %rd39;
	ld.global.nc.f32 	%f158, [%rd40];
	fma.rn.f32 	%f159, %f7, %f158, %f157;
	add.s32 	%r45, %r44, %r210;
	mul.wide.u32 	%rd41, %r45, 4;
	add.s64 	%rd42, %rd27, %rd41;
	ld.global.nc.f32 	%f160, [%rd42];
	fma.rn.f32 	%f161, %f8, %f160, %f159;
	add.s32 	%r46, %r45, %r210;
	mul.wide.u32 	%rd43, %r46, 4;
	add.s64 	%rd44, %rd27, %rd43;
	ld.global.nc.f32 	%f162, [%rd44];
	fma.rn.f32 	%f163, %f9, %f162, %f161;
	add.s32 	%r47, %r46, %r210;
	mul.wide.u32 	%rd45, %r47, 4;
	add.s64 	%rd46, %rd27, %rd45;
	ld.global.nc.f32 	%f164, [%rd46];
	fma.rn.f32 	%f165, %f10, %f164, %f163;
	add.s32 	%r48, %r47, %r210;
	mul.wide.u32 	%rd47, %r48, 4;
	add.s64 	%rd48, %rd27, %rd47;
	ld.global.nc.f32 	%f166, [%rd48];
	fma.rn.f32 	%f167, %f11, %f166, %f165;
	add.s32 	%r49, %r48, %r210;
	mul.wide.u32 	%rd49, %r49, 4;
	add.s64 	%rd50, %rd27, %rd49;
	ld.global.nc.f32 	%f168, [%rd50];
	fma.rn.f32 	%f169, %f12, %f168, %f167;
	add.s32 	%r50, %r49, %r210;
	mul.wide.u32 	%rd51, %r50, 4;
	add.s64 	%rd52, %rd27, %rd51;
	ld.global.nc.f32 	%f170, [%rd52];
	fma.rn.f32 	%f171, %f13, %f170, %f169;
	add.s32 	%r51, %r50, %r210;
	mul.wide.u32 	%rd53, %r51, 4;
	add.s64 	%rd54, %rd27, %rd53;
	ld.global.nc.f32 	%f172, [%rd54];
	fma.rn.f32 	%f173, %f14, %f172, %f171;
	add.s32 	%r52, %r51, %r210;
	mul.wide.u32 	%rd55, %r52, 4;
	add.s64 	%rd56, %rd27, %rd55;
	ld.global.nc.f32 	%f174, [%rd56];
	fma.rn.f32 	%f175, %f15, %f174, %f173;
	add.s32 	%r53, %r52, %r210;
	mul.wide.u32 	%rd57, %r53, 4;
	add.s64 	%rd58, %rd27, %rd57;
	ld.global.nc.f32 	%f176, [%rd58];
	fma.rn.f32 	%f177, %f16, %f176, %f175;
	add.s32 	%r54, %r53, %r210;
	mul.wide.u32 	%rd59, %r54, 4;
	add.s64 	%rd60, %rd27, %rd59;
	ld.global.nc.f32 	%f178, [%rd60];
	fma.rn.f32 	%f179, %f17, %f178, %f177;
	add.s32 	%r55, %r54, %r210;
	mul.wide.u32 	%rd61, %r55, 4;
	add.s64 	%rd62, %rd27, %rd61;
	ld.global.nc.f32 	%f180, [%rd62];
	fma.rn.f32 	%f181, %f18, %f180, %f179;
	add.s32 	%r56, %r55, %r210;
	mul.wide.u32 	%rd63, %r56, 4;
	add.s64 	%rd64, %rd27, %rd63;
	ld.global.nc.f32 	%f182, [%rd64];
	fma.rn.f32 	%f183, %f19, %f182, %f181;
	add.s32 	%r57, %r56, %r210;
	mul.wide.u32 	%rd65, %r57, 4;
	add.s64 	%rd66, %rd27, %rd65;
	ld.global.nc.f32 	%f184, [%rd66];
	fma.rn.f32 	%f185, %f20, %f184, %f183;
	add.s32 	%r58, %r57, %r210;
	mul.wide.u32 	%rd67, %r58, 4;
	add.s64 	%rd68, %rd27, %rd67;
	ld.global.nc.f32 	%f186, [%rd68];
	fma.rn.f32 	%f187, %f21, %f186, %f185;
	add.s32 	%r59, %r58, %r210;
	mul.wide.u32 	%rd69, %r59, 4;
	add.s64 	%rd70, %rd27, %rd69;
	ld.global.nc.f32 	%f188, [%rd70];
	fma.rn.f32 	%f189, %f22, %f188, %f187;
	add.s32 	%r60, %r59, %r210;
	mul.wide.u32 	%rd71, %r60, 4;
	add.s64 	%rd72, %rd27, %rd71;
	ld.global.nc.f32 	%f190, [%rd72];
	fma.rn.f32 	%f191, %f23, %f190, %f189;
	add.s32 	%r61, %r60, %r210;
	mul.wide.u32 	%rd73, %r61, 4;
	add.s64 	%rd74, %rd27, %rd73;
	ld.global.nc.f32 	%f192, [%rd74];
	fma.rn.f32 	%f193, %f24, %f192, %f191;
	add.s32 	%r62, %r61, %r210;
	mul.wide.u32 	%rd75, %r62, 4;
	add.s64 	%rd76, %rd27, %rd75;
	ld.global.nc.f32 	%f194, [%rd76];
	fma.rn.f32 	%f195, %f25, %f194, %f193;
	add.s32 	%r63, %r62, %r210;
	mul.wide.u32 	%rd77, %r63, 4;
	add.s64 	%rd78, %rd27, %rd77;
	ld.global.nc.f32 	%f196, [%rd78];
	fma.rn.f32 	%f197, %f26, %f196, %f195;
	add.s32 	%r64, %r63, %r210;
	mul.wide.u32 	%rd79, %r64, 4;
	add.s64 	%rd80, %rd27, %rd79;
	ld.global.nc.f32 	%f198, [%rd80];
	fma.rn.f32 	%f199, %f27, %f198, %f197;
	add.s32 	%r65, %r64, %r210;
	mul.wide.u32 	%rd81, %r65, 4;
	add.s64 	%rd82, %rd27, %rd81;
	ld.global.nc.f32 	%f200, [%rd82];
	fma.rn.f32 	%f201, %f28, %f200, %f199;
	add.s32 	%r66, %r65, %r210;
	mul.wide.u32 	%rd83, %r66, 4;
	add.s64 	%rd84, %rd27, %rd83;
	ld.global.nc.f32 	%f202, [%rd84];
	fma.rn.f32 	%f203, %f29, %f202, %f201;
	add.s32 	%r67, %r66, %r210;
	mul.wide.u32 	%rd85, %r67, 4;
	add.s64 	%rd86, %rd27, %rd85;
	ld.global.nc.f32 	%f204, [%rd86];
	fma.rn.f32 	%f205, %f30, %f204, %f203;
	add.s32 	%r68, %r67, %r210;
	mul.wide.u32 	%rd87, %r68, 4;
	add.s64 	%rd88, %rd27, %rd87;
	ld.global.nc.f32 	%f206, [%rd88];
	fma.rn.f32 	%f207, %f31, %f206, %f205;
	add.s32 	%r69, %r68, %r210;
	mul.wide.u32 	%rd89, %r69, 4;
	add.s64 	%rd90, %rd27, %rd89;
	ld.global.nc.f32 	%f208, [%rd90];
	fma.rn.f32 	%f209, %f32, %f208, %f207;
	add.s32 	%r70, %r69, %r210;
	mul.wide.u32 	%rd91, %r70, 4;
	add.s64 	%rd92, %rd27, %rd91;
	ld.global.nc.f32 	%f210, [%rd92];
	fma.rn.f32 	%f211, %f33, %f210, %f209;
	add.s32 	%r71, %r70, %r210;
	mul.wide.u32 	%rd93, %r71, 4;
	add.s64 	%rd94, %rd27, %rd93;
	ld.global.nc.f32 	%f212, [%rd94];
	fma.rn.f32 	%f213, %f34, %f212, %f211;
	add.s32 	%r72, %r71, %r210;
	mul.wide.u32 	%rd95, %r72, 4;
	add.s64 	%rd96, %rd27, %rd95;
	ld.global.nc.f32 	%f214, [%rd96];
	fma.rn.f32 	%f215, %f35, %f214, %f213;
	add.s32 	%r73, %r72, %r210;
	mul.wide.u32 	%rd97, %r73, 4;
	add.s64 	%rd98, %rd27, %rd97;
	ld.global.nc.f32 	%f216, [%rd98];
	fma.rn.f32 	%f217, %f36, %f216, %f215;
	add.s32 	%r74, %r73, %r210;
	mul.wide.u32 	%rd99, %r74, 4;
	add.s64 	%rd100, %rd27, %rd99;
	ld.global.nc.f32 	%f218, [%rd100];
	fma.rn.f32 	%f219, %f37, %f218, %f217;
	add.s32 	%r75, %r74, %r210;
	mul.wide.u32 	%rd101, %r75, 4;
	add.s64 	%rd102, %rd27, %rd101;
	ld.global.nc.f32 	%f220, [%rd102];
	fma.rn.f32 	%f221, %f38, %f220, %f219;
	add.s32 	%r76, %r75, %r210;
	mul.wide.u32 	%rd103, %r76, 4;
	add.s64 	%rd104, %rd27, %rd103;
	ld.global.nc.f32 	%f222, [%rd104];
	fma.rn.f32 	%f223, %f39, %f222, %f221;
	add.s32 	%r77, %r76, %r210;
	mul.wide.u32 	%rd105, %r77, 4;
	add.s64 	%rd106, %rd27, %rd105;
	ld.global.nc.f32 	%f224, [%rd106];
	fma.rn.f32 	%f225, %f40, %f224, %f223;
	add.s32 	%r78, %r77, %r210;
	mul.wide.u32 	%rd107, %r78, 4;
	add.s64 	%rd108, %rd27, %rd107;
	ld.global.nc.f32 	%f226, [%rd108];
	fma.rn.f32 	%f227, %f41, %f226, %f225;
	add.s32 	%r79, %r78, %r210;
	mul.wide.u32 	%rd109, %r79, 4;
	add.s64 	%rd110, %rd27, %rd109;
	ld.global.nc.f32 	%f228, [%rd110];
	fma.rn.f32 	%f229, %f42, %f228, %f227;
	add.s32 	%r80, %r79, %r210;
	mul.wide.u32 	%rd111, %r80, 4;
	add.s64 	%rd112, %rd27, %rd111;
	ld.global.nc.f32 	%f230, [%rd112];
	fma.rn.f32 	%f231, %f43, %f230, %f229;
	add.s32 	%r81, %r80, %r210;
	mul.wide.u32 	%rd113, %r81, 4;
	add.s64 	%rd114, %rd27, %rd113;
	ld.global.nc.f32 	%f232, [%rd114];
	fma.rn.f32 	%f233, %f44, %f232, %f231;
	add.s32 	%r82, %r81, %r210;
	mul.wide.u32 	%rd115, %r82, 4;
	add.s64 	%rd116, %rd27, %rd115;
	ld.global.nc.f32 	%f234, [%rd116];
	fma.rn.f32 	%f235, %f45, %f234, %f233;
	add.s32 	%r83, %r82, %r210;
	mul.wide.u32 	%rd117, %r83, 4;
	add.s64 	%rd118, %rd27, %rd117;
	ld.global.nc.f32 	%f236, [%rd118];
	fma.rn.f32 	%f237, %f46, %f236, %f235;
	add.s32 	%r84, %r83, %r210;
	mul.wide.u32 	%rd119, %r84, 4;
	add.s64 	%rd120, %rd27, %rd119;
	ld.global.nc.f32 	%f238, [%rd120];
	fma.rn.f32 	%f239, %f47, %f238, %f237;
	add.s32 	%r85, %r84, %r210;
	mul.wide.u32 	%rd121, %r85, 4;
	add.s64 	%rd122, %rd27, %rd121;
	ld.global.nc.f32 	%f240, [%rd122];
	fma.rn.f32 	%f241, %f48, %f240, %f239;
	add.s32 	%r86, %r85, %r210;
	mul.wide.u32 	%rd123, %r86, 4;
	add.s64 	%rd124, %rd27, %rd123;
	ld.global.nc.f32 	%f242, [%rd124];
	fma.rn.f32 	%f243, %f49, %f242, %f241;
	add.s32 	%r87, %r86, %r210;
	mul.wide.u32 	%rd125, %r87, 4;
	add.s64 	%rd126, %rd27, %rd125;
	ld.global.nc.f32 	%f244, [%rd126];
	fma.rn.f32 	%f245, %f50, %f244, %f243;
	add.s32 	%r88, %r87, %r210;
	mul.wide.u32 	%rd127, %r88, 4;
	add.s64 	%rd128, %rd27, %rd127;
	ld.global.nc.f32 	%f246, [%rd128];
	fma.rn.f32 	%f247, %f51, %f246, %f245;
	add.s32 	%r89, %r88, %r210;
	mul.wide.u32 	%rd129, %r89, 4;
	add.s64 	%rd130, %rd27, %rd129;
	ld.global.nc.f32 	%f248, [%rd130];
	fma.rn.f32 	%f249, %f52, %f248, %f247;
	add.s32 	%r90, %r89, %r210;
	mul.wide.u32 	%rd131, %r90, 4;
	add.s64 	%rd132, %rd27, %rd131;
	ld.global.nc.f32 	%f250, [%rd132];
	fma.rn.f32 	%f251, %f53, %f250, %f249;
	add.s32 	%r91, %r90, %r210;
	mul.wide.u32 	%rd133, %r91, 4;
	add.s64 	%rd134, %rd27, %rd133;
	ld.global.nc.f32 	%f252, [%rd134];
	fma.rn.f32 	%f253, %f54, %f252, %f251;
	add.s32 	%r92, %r91, %r210;
	mul.wide.u32 	%rd135, %r92, 4;
	add.s64 	%rd136, %rd27, %rd135;
	ld.global.nc.f32 	%f254, [%rd136];
	fma.rn.f32 	%f255, %f55, %f254, %f253;
	add.s32 	%r93, %r92, %r210;
	mul.wide.u32 	%rd137, %r93, 4;
	add.s64 	%rd138, %rd27, %rd137;
	ld.global.nc.f32 	%f256, [%rd138];
	fma.rn.f32 	%f257, %f56, %f256, %f255;
	add.s32 	%r94, %r93, %r210;
	mul.wide.u32 	%rd139, %r94, 4;
	add.s64 	%rd140, %rd27, %rd139;
	ld.global.nc.f32 	%f258, [%rd140];
	fma.rn.f32 	%f259, %f57, %f258, %f257;
	add.s32 	%r95, %r94, %r210;
	mul.wide.u32 	%rd141, %r95, 4;
	add.s64 	%rd142, %rd27, %rd141;
	ld.global.nc.f32 	%f260, [%rd142];
	fma.rn.f32 	%f261, %f58, %f260, %f259;
	add.s32 	%r96, %r95, %r210;
	mul.wide.u32 	%rd143, %r96, 4;
	add.s64 	%rd144, %rd27, %rd143;
	ld.global.nc.f32 	%f262, [%rd144];
	fma.rn.f32 	%f263, %f59, %f262, %f261;
	add.s32 	%r97, %r96, %r210;
	mul.wide.u32 	%rd145, %r97, 4;
	add.s64 	%rd146, %rd27, %rd145;
	ld.global.nc.f32 	%f264, [%rd146];
	fma.rn.f32 	%f265, %f60, %f264, %f263;
	add.s32 	%r98, %r97, %r210;
	mul.wide.u32 	%rd147, %r98, 4;
	add.s64 	%rd148, %rd27, %rd147;
	ld.global.nc.f32 	%f266, [%rd148];
	fma.rn.f32 	%f267, %f61, %f266, %f265;
	add.s32 	%r99, %r98, %r210;
	mul.wide.u32 	%rd149, %r99, 4;
	add.s64 	%rd150, %rd27, %rd149;
	ld.global.nc.f32 	%f268, [%rd150];
	fma.rn.f32 	%f269, %f62, %f268, %f267;
	add.s32 	%r100, %r99, %r210;
	mul.wide.u32 	%rd151, %r100, 4;
	add.s64 	%rd152, %rd27, %rd151;
	ld.global.nc.f32 	%f270, [%rd152];
	fma.rn.f32 	%f271, %f63, %f270, %f269;
	add.s32 	%r101, %r100, %r210;
	mul.wide.u32 	%rd153, %r101, 4;
	add.s64 	%rd154, %rd27, %rd153;
	ld.global.nc.f32 	%f272, [%rd154];
	fma.rn.f32 	%f273, %f64, %f272, %f271;
	add.s32 	%r102, %r101, %r210;
	mul.wide.u32 	%rd155, %r102, 4;
	add.s64 	%rd156, %rd27, %rd155;
	ld.global.nc.f32 	%f274, [%rd156];
	fma.rn.f32 	%f275, %f65, %f274, %f273;
	add.s32 	%r103, %r102, %r210;
	mul.wide.u32 	%rd157, %r103, 4;
	add.s64 	%rd158, %rd27, %rd157;
	ld.global.nc.f32 	%f276, [%rd158];
	fma.rn.f32 	%f277, %f66, %f276, %f275;
	add.s32 	%r104, %r103, %r210;
	mul.wide.u32 	%rd159, %r104, 4;
	add.s64 	%rd160, %rd27, %rd159;
	ld.global.nc.f32 	%f278, [%rd160];
	fma.rn.f32 	%f279, %f67, %f278, %f277;
	add.s32 	%r105, %r104, %r210;
	mul.wide.u32 	%rd161, %r105, 4;
	add.s64 	%rd162, %rd27, %rd161;
	ld.global.nc.f32 	%f280, [%rd162];
	fma.rn.f32 	%f281, %f68, %f280, %f279;
	add.s32 	%r106, %r105, %r210;
	mul.wide.u32 	%rd163, %r106, 4;
	add.s64 	%rd164, %rd27, %rd163;
	ld.global.nc.f32 	%f282, [%rd164];
	fma.rn.f32 	%f283, %f69, %f282, %f281;
	add.s32 	%r107, %r106, %r210;
	mul.wide.u32 	%rd165, %r107, 4;
	add.s64 	%rd166, %rd27, %rd165;
	ld.global.nc.f32 	%f284, [%rd166];
	fma.rn.f32 	%f285, %f70, %f284, %f283;
	add.s32 	%r108, %r107, %r210;
	mul.wide.u32 	%rd167, %r108, 4;
	add.s64 	%rd168, %rd27, %rd167;
	ld.global.nc.f32 	%f286, [%rd168];
	fma.rn.f32 	%f287, %f71, %f286, %f285;
	add.s32 	%r109, %r108, %r210;
	mul.wide.u32 	%rd169, %r109, 4;
	add.s64 	%rd170, %rd27, %rd169;
	ld.global.nc.f32 	%f288, [%rd170];
	fma.rn.f32 	%f289, %f72, %f288, %f287;
	add.s32 	%r110, %r109, %r210;
	mul.wide.u32 	%rd171, %r110, 4;
	add.s64 	%rd172, %rd27, %rd171;
	ld.global.nc.f32 	%f290, [%rd172];
	fma.rn.f32 	%f291, %f73, %f290, %f289;
	add.s32 	%r111, %r110, %r210;
	mul.wide.u32 	%rd173, %r111, 4;
	add.s64 	%rd174, %rd27, %rd173;
	ld.global.nc.f32 	%f292, [%rd174];
	fma.rn.f32 	%f293, %f74, %f292, %f291;
	add.s32 	%r112, %r111, %r210;
	mul.wide.u32 	%rd175, %r112, 4;
	add.s64 	%rd176, %rd27, %rd175;
	ld.global.nc.f32 	%f294, [%rd176];
	fma.rn.f32 	%f295, %f75, %f294, %f293;
	add.s32 	%r113, %r112, %r210;
	mul.wide.u32 	%rd177, %r113, 4;
	add.s64 	%rd178, %rd27, %rd177;
	ld.global.nc.f32 	%f296, [%rd178];
	fma.rn.f32 	%f297, %f76, %f296, %f295;
	add.s32 	%r114, %r113, %r210;
	mul.wide.u32 	%rd179, %r114, 4;
	add.s64 	%rd180, %rd27, %rd179;
	ld.global.nc.f32 	%f298, [%rd180];
	fma.rn.f32 	%f299, %f77, %f298, %f297;
	add.s32 	%r115, %r114, %r210;
	mul.wide.u32 	%rd181, %r115, 4;
	add.s64 	%rd182, %rd27, %rd181;
	ld.global.nc.f32 	%f300, [%rd182];
	fma.rn.f32 	%f301, %f78, %f300, %f299;
	add.s32 	%r116, %r115, %r210;
	mul.wide.u32 	%rd183, %r116, 4;
	add.s64 	%rd184, %rd27, %rd183;
	ld.global.nc.f32 	%f302, [%rd184];
	fma.rn.f32 	%f303, %f79, %f302, %f301;
	add.s32 	%r117, %r116, %r210;
	mul.wide.u32 	%rd185, %r117, 4;
	add.s64 	%rd186, %rd27, %rd185;
	ld.global.nc.f32 	%f304, [%rd186];
	fma.rn.f32 	%f305, %f80, %f304, %f303;
	add.s32 	%r118, %r117, %r210;
	mul.wide.u32 	%rd187, %r118, 4;
	add.s64 	%rd188, %rd27, %rd187;
	ld.global.nc.f32 	%f306, [%rd188];
	fma.rn.f32 	%f307, %f81, %f306, %f305;
	add.s32 	%r119, %r118, %r210;
	mul.wide.u32 	%rd189, %r119, 4;
	add.s64 	%rd190, %rd27, %rd189;
	ld.global.nc.f32 	%f308, [%rd190];
	fma.rn.f32 	%f309, %f82, %f308, %f307;
	add.s32 	%r120, %r119, %r210;
	mul.wide.u32 	%rd191, %r120, 4;
	add.s64 	%rd192, %rd27, %rd191;
	ld.global.nc.f32 	%f310, [%rd192];
	fma.rn.f32 	%f311, %f83, %f310, %f309;
	add.s32 	%r121, %r120, %r210;
	mul.wide.u32 	%rd193, %r121, 4;
	add.s64 	%rd194, %rd27, %rd193;
	ld.global.nc.f32 	%f312, [%rd194];
	fma.rn.f32 	%f313, %f84, %f312, %f311;
	add.s32 	%r122, %r121, %r210;
	mul.wide.u32 	%rd195, %r122, 4;
	add.s64 	%rd196, %rd27, %rd195;
	ld.global.nc.f32 	%f314, [%rd196];
	fma.rn.f32 	%f315, %f85, %f314, %f313;
	add.s32 	%r123, %r122, %r210;
	mul.wide.u32 	%rd197, %r123, 4;
	add.s64 	%rd198, %rd27, %rd197;
	ld.global.nc.f32 	%f316, [%rd198];
	fma.rn.f32 	%f317, %f86, %f316, %f315;
	add.s32 	%r124, %r123, %r210;
	mul.wide.u32 	%rd199, %r124, 4;
	add.s64 	%rd200, %rd27, %rd199;
	ld.global.nc.f32 	%f318, [%rd200];
	fma.rn.f32 	%f319, %f87, %f318, %f317;
	add.s32 	%r125, %r124, %r210;
	mul.wide.u32 	%rd201, %r125, 4;
	add.s64 	%rd202, %rd27, %rd201;
	ld.global.nc.f32 	%f320, [%rd202];
	fma.rn.f32 	%f321, %f88, %f320, %f319;
	add.s32 	%r126, %r125, %r210;
	mul.wide.u32 	%rd203, %r126, 4;
	add.s64 	%rd204, %rd27, %rd203;
	ld.global.nc.f32 	%f322, [%rd204];
	fma.rn.f32 	%f323, %f89, %f322, %f321;
	add.s32 	%r127, %r126, %r210;
	mul.wide.u32 	%rd205, %r127, 4;
	add.s64 	%rd206, %rd27, %rd205;
	ld.global.nc.f32 	%f324, [%rd206];
	fma.rn.f32 	%f325, %f90, %f324, %f323;
	add.s32 	%r128, %r127, %r210;
	mul.wide.u32 	%rd207, %r128, 4;
	add.s64 	%rd208, %rd27, %rd207;
	ld.global.nc.f32 	%f326, [%rd208];
	fma.rn.f32 	%f327, %f91, %f326, %f325;
	add.s32 	%r129, %r128, %r210;
	mul.wide.u32 	%rd209, %r129, 4;
	add.s64 	%rd210, %rd27, %rd209;
	ld.global.nc.f32 	%f328, [%rd210];
	fma.rn.f32 	%f329, %f92, %f328, %f327;
	add.s32 	%r130, %r129, %r210;
	mul.wide.u32 	%rd211, %r130, 4;
	add.s64 	%rd212, %rd27, %rd211;
	ld.global.nc.f32 	%f330, [%rd212];
	fma.rn.f32 	%f331, %f93, %f330, %f329;
	add.s32 	%r131, %r130, %r210;
	mul.wide.u32 	%rd213, %r131, 4;
	add.s64 	%rd214, %rd27, %rd213;
	ld.global.nc.f32 	%f332, [%rd214];
	fma.rn.f32 	%f333, %f94, %f332, %f331;
	add.s32 	%r132, %r131, %r210;
	mul.wide.u32 	%rd215, %r132, 4;
	add.s64 	%rd216, %rd27, %rd215;
	ld.global.nc.f32 	%f334, [%rd216];
	fma.rn.f32 	%f335, %f95, %f334, %f333;
	add.s32 	%r133, %r132, %r210;
	mul.wide.u32 	%rd217, %r133, 4;
	add.s64 	%rd218, %rd27, %rd217;
	ld.global.nc.f32 	%f336, [%rd218];
	fma.rn.f32 	%f337, %f96, %f336, %f335;
	add.s32 	%r134, %r133, %r210;
	mul.wide.u32 	%rd219, %r134, 4;
	add.s64 	%rd220, %rd27, %rd219;
	ld.global.nc.f32 	%f338, [%rd220];
	fma.rn.f32 	%f339, %f97, %f338, %f337;
	add.s32 	%r135, %r134, %r210;
	mul.wide.u32 	%rd221, %r135, 4;
	add.s64 	%rd222, %rd27, %rd221;
	ld.global.nc.f32 	%f340, [%rd222];
	fma.rn.f32 	%f341, %f98, %f340, %f339;
	add.s32 	%r136, %r135, %r210;
	mul.wide.u32 	%rd223, %r136, 4;
	add.s64 	%rd224, %rd27, %rd223;
	ld.global.nc.f32 	%f342, [%rd224];
	fma.rn.f32 	%f343, %f99, %f342, %f341;
	add.s32 	%r137, %r136, %r210;
	mul.wide.u32 	%rd225, %r137, 4;
	add.s64 	%rd226, %rd27, %rd225;
	ld.global.nc.f32 	%f344, [%rd226];
	fma.rn.f32 	%f345, %f100, %f344, %f343;
	add.s32 	%r138, %r137, %r210;
	mul.wide.u32 	%rd227, %r138, 4;
	add.s64 	%rd228, %rd27, %rd227;
	ld.global.nc.f32 	%f346, [%rd228];
	fma.rn.f32 	%f347, %f101, %f346, %f345;
	add.s32 	%r139, %r138, %r210;
	mul.wide.u32 	%rd229, %r139, 4;
	add.s64 	%rd230, %rd27, %rd229;
	ld.global.nc.f32 	%f348, [%rd230];
	fma.rn.f32 	%f349, %f102, %f348, %f347;
	add.s32 	%r140, %r139, %r210;
	mul.wide.u32 	%rd231, %r140, 4;
	add.s64 	%rd232, %rd27, %rd231;
	ld.global.nc.f32 	%f350, [%rd232];
	fma.rn.f32 	%f351, %f103, %f350, %f349;
	add.s32 	%r141, %r140, %r210;
	mul.wide.u32 	%rd233, %r141, 4;
	add.s64 	%rd234, %rd27, %rd233;
	ld.global.nc.f32 	%f352, [%rd234];
	fma.rn.f32 	%f353, %f104, %f352, %f351;
	add.s32 	%r142, %r141, %r210;
	mul.wide.u32 	%rd235, %r142, 4;
	add.s64 	%rd236, %rd27, %rd235;
	ld.global.nc.f32 	%f354, [%rd236];
	fma.rn.f32 	%f355, %f105, %f354, %f353;
	add.s32 	%r143, %r142, %r210;
	mul.wide.u32 	%rd237, %r143, 4;
	add.s64 	%rd238, %rd27, %rd237;
	ld.global.nc.f32 	%f356, [%rd238];
	fma.rn.f32 	%f357, %f106, %f356, %f355;
	add.s32 	%r144, %r143, %r210;
	mul.wide.u32 	%rd239, %r144, 4;
	add.s64 	%rd240, %rd27, %rd239;
	ld.global.nc.f32 	%f358, [%rd240];
	fma.rn.f32 	%f359, %f107, %f358, %f357;
	add.s32 	%r145, %r144, %r210;
	mul.wide.u32 	%rd241, %r145, 4;
	add.s64 	%rd242, %rd27, %rd241;
	ld.global.nc.f32 	%f360, [%rd242];
	fma.rn.f32 	%f361, %f108, %f360, %f359;
	add.s32 	%r146, %r145, %r210;
	mul.wide.u32 	%rd243, %r146, 4;
	add.s64 	%rd244, %rd27, %rd243;
	ld.global.nc.f32 	%f362, [%rd244];
	fma.rn.f32 	%f363, %f109, %f362, %f361;
	add.s32 	%r147, %r146, %r210;
	mul.wide.u32 	%rd245, %r147, 4;
	add.s64 	%rd246, %rd27, %rd245;
	ld.global.nc.f32 	%f364, [%rd246];
	fma.rn.f32 	%f365, %f110, %f364, %f363;
	add.s32 	%r148, %r147, %r210;
	mul.wide.u32 	%rd247, %r148, 4;
	add.s64 	%rd248, %rd27, %rd247;
	ld.global.nc.f32 	%f366, [%rd248];
	fma.rn.f32 	%f367, %f111, %f366, %f365;
	add.s32 	%r149, %r148, %r210;
	mul.wide.u32 	%rd249, %r149, 4;
	add.s64 	%rd250, %rd27, %rd249;
	ld.global.nc.f32 	%f368, [%rd250];
	fma.rn.f32 	%f369, %f112, %f368, %f367;
	add.s32 	%r150, %r149, %r210;
	mul.wide.u32 	%rd251, %r150, 4;
	add.s64 	%rd252, %rd27, %rd251;
	ld.global.nc.f32 	%f370, [%rd252];
	fma.rn.f32 	%f371, %f113, %f370, %f369;
	add.s32 	%r151, %r150, %r210;
	mul.wide.u32 	%rd253, %r151, 4;
	add.s64 	%rd254, %rd27, %rd253;
	ld.global.nc.f32 	%f372, [%rd254];
	fma.rn.f32 	%f373, %f114, %f372, %f371;
	add.s32 	%r152, %r151, %r210;
	mul.wide.u32 	%rd255, %r152, 4;
	add.s64 	%rd256, %rd27, %rd255;
	ld.global.nc.f32 	%f374, [%rd256];
	fma.rn.f32 	%f375, %f115, %f374, %f373;
	add.s32 	%r153, %r152, %r210;
	mul.wide.u32 	%rd257, %r153, 4;
	add.s64 	%rd258, %rd27, %rd257;
	ld.global.nc.f32 	%f376, [%rd258];
	fma.rn.f32 	%f377, %f116, %f376, %f375;
	add.s32 	%r154, %r153, %r210;
	mul.wide.u32 	%rd259, %r154, 4;
	add.s64 	%rd260, %rd27, %rd259;
	ld.global.nc.f32 	%f378, [%rd260];
	fma.rn.f32 	%f379, %f117, %f378, %f377;
	add.s32 	%r155, %r154, %r210;
	mul.wide.u32 	%rd261, %r155, 4;
	add.s64 	%rd262, %rd27, %rd261;
	ld.global.nc.f32 	%f380, [%rd262];
	fma.rn.f32 	%f381, %f118, %f380, %f379;
	add.s32 	%r156, %r155, %r210;
	mul.wide.u32 	%rd263, %r156, 4;
	add.s64 	%rd264, %rd27, %rd263;
	ld.global.nc.f32 	%f382, [%rd264];
	fma.rn.f32 	%f383, %f119, %f382, %f381;
	add.s32 	%r157, %r156, %r210;
	mul.wide.u32 	%rd265, %r157, 4;
	add.s64 	%rd266, %rd27, %rd265;
	ld.global.nc.f32 	%f384, [%rd266];
	fma.rn.f32 	%f385, %f120, %f384, %f383;
	add.s32 	%r158, %r157, %r210;
	mul.wide.u32 	%rd267, %r158, 4;
	add.s64 	%rd268, %rd27, %rd267;
	ld.global.nc.f32 	%f386, [%rd268];
	fma.rn.f32 	%f387, %f121, %f386, %f385;
	add.s32 	%r159, %r158, %r210;
	mul.wide.u32 	%rd269, %r159, 4;
	add.s64 	%rd270, %rd27, %rd269;
	ld.global.nc.f32 	%f388, [%rd270];
	fma.rn.f32 	%f389, %f122, %f388, %f387;
	add.s32 	%r160, %r159, %r210;
	mul.wide.u32 	%rd271, %r160, 4;
	add.s64 	%rd272, %rd27, %rd271;
	ld.global.nc.f32 	%f390, [%rd272];
	fma.rn.f32 	%f391, %f123, %f390, %f389;
	add.s32 	%r161, %r160, %r210;
	mul.wide.u32 	%rd273, %r161, 4;
	add.s64 	%rd274, %rd27, %rd273;
	ld.global.nc.f32 	%f392, [%rd274];
	fma.rn.f32 	%f393, %f124, %f392, %f391;
	add.s32 	%r162, %r161, %r210;
	mul.wide.u32 	%rd275, %r162, 4;
	add.s64 	%rd276, %rd27, %rd275;
	ld.global.nc.f32 	%f394, [%rd276];
	fma.rn.f32 	%f395, %f125, %f394, %f393;
	add.s32 	%r163, %r162, %r210;
	mul.wide.u32 	%rd277, %r163, 4;
	add.s64 	%rd278, %rd27, %rd277;
	ld.global.nc.f32 	%f396, [%rd278];
	fma.rn.f32 	%f397, %f126, %f396, %f395;
	add.s32 	%r164, %r163, %r210;
	mul.wide.u32 	%rd279, %r164, 4;
	add.s64 	%rd280, %rd27, %rd279;
	ld.global.nc.f32 	%f398, [%rd280];
	fma.rn.f32 	%f399, %f127, %f398, %f397;
	add.s32 	%r165, %r164, %r210;
	mul.wide.u32 	%rd281, %r165, 4;
	add.s64 	%rd282, %rd27, %rd281;
	ld.global.nc.f32 	%f400, [%rd282];
	fma.rn.f32 	%f401, %f128, %f400, %f399;
	st.local.f32 	[%rd26], %f401;
	add.s32 	%r217, %r217, 1;
	setp.eq.s32 	%p4, %r217, %r210;
	@%p4 bra 	$L__BB2_9;
	bra.uni 	$L__BB2_25;

}
	// .globl	_Z11compute_msePKfS0_Pfi
.visible .entry _Z11compute_msePKfS0_Pfi(
	.param .u64 .ptr .align 1 _Z11compute_msePKfS0_Pfi_param_0,
	.param .u64 .ptr .align 1 _Z11compute_msePKfS0_Pfi_param_1,
	.param .u64 .ptr .align 1 _Z11compute_msePKfS0_Pfi_param_2,
	.param .u32 _Z11compute_msePKfS0_Pfi_param_3
)
{
	.reg .pred 	%p<2>;
	.reg .b32 	%r<6>;
	.reg .b32 	%f<5>;
	.reg .b64 	%rd<11>;

	ld.param.u64 	%rd1, [_Z11compute_msePKfS0_Pfi_param_0];
	ld.param.u64 	%rd2, [_Z11compute_msePKfS0_Pfi_param_1];
	ld.param.u64 	%rd3, [_Z11compute_msePKfS0_Pfi_param_2];
	ld.param.u32 	%r2, [_Z11compute_msePKfS0_Pfi_param_3];
	mov.u32 	%r3, %ctaid.x;
	mov.u32 	%r4, %ntid.x;
	mov.u32 	%r5, %tid.x;
	mad.lo.s32 	%r1, %r3, %r4, %r5;
	setp.ge.s32 	%p1, %r1, %r2;
	@%p1 bra 	$L__BB3_2;
	cvta.to.global.u64 	%rd4, %rd1;
	cvta.to.global.u64 	%rd5, %rd2;
	cvta.to.global.u64 	%rd6, %rd3;
	mul.wide.s32 	%rd7, %r1, 4;
	add.s64 	%rd8, %rd4, %rd7;
	ld.global.f32 	%f1, [%rd8];
	add.s64 	%rd9, %rd5, %rd7;
	ld.global.f32 	%f2, [%rd9];
	sub.f32 	%f3, %f1, %f2;
	mul.f32 	%f4, %f3, %f3;
	add.s64 	%rd10, %rd6, %rd7;
	st.global.f32 	[%rd10], %f4;
$L__BB3_2:
	ret;

}


// ===== COMPILED SASS (sm_100) =====

	.target	sm_100

	.elftype	@"ET_EXEC"


//--------------------- .note.nv.tkinfo           --------------------------
	.section	.note.nv.tkinfo,"",@"SHT_NOTE"
	.sectionflags	@"SHF_NOTE_NV_TKINFO"
	.tkinfo
        /*0018*/ 	.word	0x00000002
        /*0030*/ 	.string	""
        /*0030*/ 	.string	"ptxas"
        /*0030*/ 	.string	"Cuda compilation tools, release 13.0, V13.0.88"
        /*0030*/ 	.string	"Build cuda_13.0.r13.0/compiler.36424714_0"
        /*0030*/ 	.string	"-arch sm_100 -m 64 "



//--------------------- .note.nv.cuinfo           --------------------------
	.section	.note.nv.cuinfo,"",@"SHT_NOTE"
	.sectionflags	@"SHF_NOTE_NV_CUINFO"
        /*0018*/ 	.short	0x0002
        /*001a*/ 	.short	0x0064
        /*001c*/ 	.short	0x0082
	.zero		2


//--------------------- .nv.info                  --------------------------
	.section	.nv.info,"",@"SHT_CUDA_INFO"
	.align	4


	//----- nvinfo : EIATTR_REGCOUNT
	.align		4
        /*0000*/ 	.byte	0x04, 0x2f
        /*0002*/ 	.short	(.L_10 - .L_9)
	.align		4
.L_9:
        /*0004*/ 	.word	index@(_Z18init_random_scaledPfifm)
        /*0008*/ 	.word	0x0000001f


	//----- nvinfo : EIATTR_FRAME_SIZE
	.align		4
.L_10:
        /*000c*/ 	.byte	0x04, 0x11
        /*000e*/ 	.short	(.L_12 - .L_11)
	.align		4
.L_11:
        /*0010*/ 	.word	index@(_Z18init_random_scaledPfifm)
        /*0014*/ 	.word	0x00000030


	//----- nvinfo : EIATTR_REGCOUNT
	.align		4
.L_12:
        /*0018*/ 	.byte	0x04, 0x2f
        /*001a*/ 	.short	(.L_14 - .L_13)
	.align		4
.L_13:
        /*001c*/ 	.word	index@(_Z8mlp_fullPKfS0_S0_Pfi)
        /*0020*/ 	.word	0x00000020


	//----- nvinfo : EIATTR_FRAME_SIZE
	.align		4
.L_14:
        /*0024*/ 	.byte	0x04, 0x11
        /*0026*/ 	.short	(.L_16 - .L_15)
	.align		4
.L_15:
        /*0028*/ 	.word	index@(_Z8mlp_fullPKfS0_S0_Pfi)
        /*002c*/ 	.word	0x00000800


	//----- nvinfo : EIATTR_REGCOUNT
	.align		4
.L_16:
        /*0030*/ 	.byte	0x04, 0x2f
        /*0032*/ 	.short	(.L_18 - .L_17)
	.align		4
.L_17:
        /*0034*/ 	.word	index@(_Z18mlp_lowrank_directPKfS0_S0_S0_Pfii)
        /*0038*/ 	.word	0x000000a8


	//----- nvinfo : EIATTR_FRAME_SIZE
	.align		4
.L_18:
        /*003c*/ 	.byte	0x04, 0x11
        /*003e*/ 	.short	(.L_20 - .L_19)
	.align		4
.L_19:
        /*0040*/ 	.word	index@(_Z18mlp_lowrank_directPKfS0_S0_S0_Pfii)
        /*0044*/ 	.word	0x00000c00


	//----- nvinfo : EIATTR_REGCOUNT
	.align		4
.L_20:
        /*0048*/ 	.byte	0x04, 0x2f
        /*004a*/ 	.short	(.L_22 - .L_21)
	.align		4
.L_21:
        /*004c*/ 	.word	index@(_Z11compute_msePKfS0_Pfi)
        /*0050*/ 	.word	0x0000000c


	//----- nvinfo : EIATTR_FRAME_SIZE
	.align		4
.L_22:
        /*0054*/ 	.byte	0x04, 0x11
        /*0056*/ 	.short	(.L_24 - .L_23)
	.align		4
.L_23:
        /*0058*/ 	.word	index@(_Z11compute_msePKfS0_Pfi)
        /*005c*/ 	.word	0x00000000


	//----- nvinfo : EIATTR_MIN_STACK_SIZE
	.align		4
.L_24:
        /*0060*/ 	.byte	0x04, 0x12
        /*0062*/ 	.short	(.L_26 - .L_25)
	.align		4
.L_25:
        /*0064*/ 	.word	index@(_Z11compute_msePKfS0_Pfi)
        /*0068*/ 	.word	0x00000000


	//----- nvinfo : EIATTR_MIN_STACK_SIZE
	.align		4
.L_26:
        /*006c*/ 	.byte	0x04, 0x12
        /*006e*/ 	.short	(.L_28 - .L_27)
	.align		4
.L_27:
        /*0070*/ 	.word	index@(_Z18mlp_lowrank_directPKfS0_S0_S0_Pfii)
        /*0074*/ 	.word	0x00000c00


	//----- nvinfo : EIATTR_MIN_STACK_SIZE
	.align		4
.L_28:
        /*0078*/ 	.byte	0x04, 0x12
        /*007a*/ 	.short	(.L_30 - .L_29)
	.align		4
.L_29:
        /*007c*/ 	.word	index@(_Z8mlp_fullPKfS0_S0_Pfi)
        /*0080*/ 	.word	0x00000800


	//----- nvinfo : EIATTR_MIN_STACK_SIZE
	.align		4
.L_30:
        /*0084*/ 	.byte	0x04, 0x12
        /*0086*/ 	.short	(.L_32 - .L_31)
	.align		4
.L_31:
        /*0088*/ 	.word	index@(_Z18init_random_scaledPfifm)
        /*008c*/ 	.word	0x00000030
.L_32:


//--------------------- .nv.compat                --------------------------
	.section	.nv.compat,"",@"SHT_CUDA_COMPAT_INFO"
	.align	4
        /*0000*/ 	.byte	0x02, 0x09, 0x00, 0x00, 0x02, 0x02, 0x01, 0x00, 0x02, 0x05, 0x05, 0x00, 0x03, 0x07, 0x01, 0x01
        /*0010*/ 	.byte	0x02, 0x03, 0x00, 0x00, 0x02, 0x06, 0x01, 0x00, 0x04, 0x0b, 0x08, 0x00, 0x01, 0x00, 0x00, 0x00
        /*0020*/ 	.byte	0x00, 0x00, 0x00, 0x00


//--------------------- .nv.info._Z11compute_msePKfS0_Pfi --------------------------
	.section	.nv.info._Z11compute_msePKfS0_Pfi,"",@"SHT_CUDA_INFO"
	.sectionflags	@""
	.align	4


	//----- nvinfo : EIATTR_CUDA_API_VERSION
	.align		4
        /*0000*/ 	.byte	0x04, 0x37
        /*0002*/ 	.short	(.L_34 - .L_33)
.L_33:
        /*0004*/ 	.word	0x00000082


	//----- nvinfo : EIATTR_KPARAM_INFO
	.align		4
.L_34:
        /*0008*/ 	.byte	0x04, 0x17
        /*000a*/ 	.short	(.L_36 - .L_35)
.L_35:
        /*000c*/ 	.word	0x00000000
        /*0010*/ 	.short	0x0003
        /*0012*/ 	.short	0x0018
        /*0014*/ 	.byte	0x00, 0xf0, 0x11, 0x00


	//----- nvinfo : EIATTR_KPARAM_INFO
	.align		4
.L_36:
        /*0018*/ 	.byte	0x04, 0x17
        /*001a*/ 	.short	(.L_38 - .L_37)
.L_37:
        /*001c*/ 	.word	0x00000000
        /*0020*/ 	.short	0x0002
        /*0022*/ 	.short	0x0010
        /*0024*/ 	.byte	0x00, 0xf5, 0x21, 0x00


	//----- nvinfo : EIATTR_KPARAM_INFO
	.align		4
.L_38:
        /*0028*/ 	.byte	0x04, 0x17
        /*002a*/ 	.short	(.L_40 - .L_39)
.L_39:
        /*002c*/ 	.word	0x00000000
        /*0030*/ 	.short	0x0001
        /*0032*/ 	.short	0x0008
        /*0034*/ 	.byte	0x00, 0xf5, 0x21, 0x00


	//----- nvinfo : EIATTR_KPARAM_INFO
	.align		4
.L_40:
        /*0038*/ 	.byte	0x04, 0x17
        /*003a*/ 	.short	(.L_42 - .L_41)
.L_41:
        /*003c*/ 	.word	0x00000000
        /*0040*/ 	.short	0x0000
        /*0042*/ 	.short	0x0000
        /*0044*/ 	.byte	0x00, 0xf5, 0x21, 0x00


	//----- nvinfo : EIATTR_SPARSE_MMA_MASK
	.align		4
.L_42:
        /*0048*/ 	.byte	0x03, 0x50
        /*004a*/ 	.short	0x0000


	//----- nvinfo : EIATTR_MAXREG_COUNT
	.align		4
        /*004c*/ 	.byte	0x03, 0x1b
        /*004e*/ 	.short	0x00ff


	//----- nvinfo : EIATTR_MERCURY_ISA_VERSION
	.align		4
        /*0050*/ 	.byte	0x03, 0x5f
        /*0052*/ 	.short	0x0101


	//----- nvinfo : EIATTR_VRC_CTA_INIT_COUNT
	.align		4
        /*0054*/ 	.byte	0x02, 0x4a
	.zero		1
	.zero		1


	//----- nvinfo : EIATTR_EXIT_INSTR_OFFSETS
	.align		4
        /*0058*/ 	.byte	0x04, 0x1c
        /*005a*/ 	.short	(.L_44 - .L_43)


	//   ....[0]....
.L_43:
        /*005c*/ 	.word	0x00000070


	//   ....[1]....
        /*0060*/ 	.word	0x00000140


	//----- nvinfo : EIATTR_CBANK_PARAM_SIZE
	.align		4
.L_44:
        /*0064*/ 	.byte	0x03, 0x19
        /*0066*/ 	.short	0x001c


	//----- nvinfo : EIATTR_PARAM_CBANK
	.align		4
        /*0068*/ 	.byte	0x04, 0x0a
        /*006a*/ 	.short	(.L_46 - .L_45)
	.align		4
.L_45:
        /*006c*/ 	.word	index@(.nv.constant0._Z11compute_msePKfS0_Pfi)
        /*0070*/ 	.short	0x0380
        /*0072*/ 	.short	0x001c


	//----- nvinfo : EIATTR_SW_WAR
	.align		4
.L_46:
        /*0074*/ 	.byte	0x04, 0x36
        /*0076*/ 	.short	(.L_48 - .L_47)
.L_47:
        /*0078*/ 	.word	0x00000008
.L_48:


//--------------------- .nv.info._Z18mlp_lowrank_directPKfS0_S0_S0_Pfii --------------------------
	.section	.nv.info._Z18mlp_lowrank_directPKfS0_S0_S0_Pfii,"",@"SHT_CUDA_INFO"
	.sectionflags	@""
	.align	4


	//----- nvinfo : EIATTR_CUDA_API_VERSION
	.align		4
        /*0000*/ 	.byte	0x04, 0x37
        /*0002*/ 	.short	(.L_50 - .L_49)
.L_49:
        /*0004*/ 	.word	0x00000082


	//----- nvinfo : EIATTR_KPARAM_INFO
	.align		4
.L_50:
        /*0008*/ 	.byte	0x04, 0x17
        /*000a*/ 	.short	(.L_52 - .L_51)
.L_51:
        /*000c*/ 	.word	0x00000000
        /*0010*/ 	.short	0x0006
        /*0012*/ 	.short	0x002c
        /*0014*/ 	.byte	0x00, 0xf0, 0x11, 0x00


	//----- nvinfo : EIATTR_KPARAM_INFO
	.align		4
.L_52:
        /*0018*/ 	.byte	0x04, 0x17
        /*001a*/ 	.short	(.L_54 - .L_53)
.L_53:
        /*001c*/ 	.word	0x00000000
        /*0020*/ 	.short	0x0005
        /*0022*/ 	.short	0x0028
        /*0024*/ 	.byte	0x00, 0xf0, 0x11, 0x00


	//----- nvinfo : EIATTR_KPARAM_INFO
	.align		4
.L_54:
        /*0028*/ 	.byte	0x04, 0x17
        /*002a*/ 	.short	(.L_56 - .L_55)
.L_55:
        /*002c*/ 	.word	0x00000000
        /*0030*/ 	.short	0x0004
        /*0032*/ 	.short	0x0020
        /*0034*/ 	.byte	0x00, 0xf5, 0x21, 0x00


	//----- nvinfo : EIATTR_KPARAM_INFO
	.align		4
.L_56:
        /*0038*/ 	.byte	0x04, 0x17
        /*003a*/ 	.short	(.L_58 - .L_57)
.L_57:
        /*003c*/ 	.word	0x00000000
        /*0040*/ 	.short	0x0003
        /*0042*/ 	.short	0x0018
        /*0044*/ 	.byte	0x00, 0xf5, 0x21, 0x00


	//----- nvinfo : EIATTR_KPARAM_INFO
	.align		4
.L_58:
        /*0048*/ 	.byte	0x04, 0x17
        /*004a*/ 	.short	(.L_60 - .L_59)
.L_59:
        /*004c*/ 	.word	0x00000000
        /*0050*/ 	.short	0x0002
        /*0052*/ 	.short	0x0010
        /*0054*/ 	.byte	0x00, 0xf5, 0x21, 0x00


	//----- nvinfo : EIATTR_KPARAM_INFO
	.align		4
.L_60:
        /*0058*/ 	.byte	0x04, 0x17
        /*005a*/ 	.short	(.L_62 - .L_61)
.L_61:
        /*005c*/ 	.word	0x00000000
        /*0060*/ 	.short	0x0001
        /*0062*/ 	.short	0x0008
        /*0064*/ 	.byte	0x00, 0xf5, 0x21, 0x00


	//----- nvinfo : EIATTR_KPARAM_INFO
	.align		4
.L_62:
        /*0068*/ 	.byte	0x04, 0x17
        /*006a*/ 	.short	(.L_64 - .L_63)
.L_63:
        /*006c*/ 	.word	0x00000000
        /*0070*/ 	.short	0x0000
        /*0072*/ 	.short	0x0000
        /*0074*/ 	.byte	0x00, 0xf5, 0x21, 0x00


	//----- nvinfo : EIATTR_SPARSE_MMA_MASK
	.align		4
.L_64:
        /*0078*/ 	.byte	0x03, 0x50
        /*007a*/ 	.short	0x0000


	//----- nvinfo : EIATTR_MAXREG_COUNT
	.align		4
        /*007c*/ 	.byte	0x03, 0x1b
        /*007e*/ 	.short	0x00ff


	//----- nvinfo : EIATTR_MERCURY_ISA_VERSION
	.align		4
        /*0080*/ 	.byte	0x03, 0x5f
        /*0082*/ 	.short	0x0101


	//----- nvinfo : EIATTR_VRC_CTA_INIT_COUNT
	.align		4
        /*0084*/ 	.byte	0x02, 0x4a
	.zero		1
	.zero		1


	//----- nvinfo : EIATTR_EXIT_INSTR_OFFSETS
	.align		4
        /*0088*/ 	.byte	0x04, 0x1c
        /*008a*/ 	.short	(.L_66 - .L_65)


	//   ....[0]....
.L_65:
        /*008c*/ 	.word	0x00000080


	//   ....[1]....
        /*0090*/ 	.word	0x00004900


	//----- nvinfo : EIATTR_CBANK_PARAM_SIZE
	.align		4
.L_66:
        /*0094*/ 	.byte	0x03, 0x19
        /*0096*/ 	.short	0x0030


	//----- nvinfo : EIATTR_PARAM_CBANK
	.align		4
        /*0098*/ 	.byte	0x04, 0x0a
        /*009a*/ 	.short	(.L_68 - .L_67)
	.align		4
.L_67:
        /*009c*/ 	.word	index@(.nv.constant0._Z18mlp_lowrank_directPKfS0_S0_S0_Pfii)
        /*00a0*/ 	.short	0x0380
        /*00a2*/ 	.short	0x0030


	//----- nvinfo : EIATTR_SW_WAR
	.align		4
.L_68:
        /*00a4*/ 	.byte	0x04, 0x36
        /*00a6*/ 	.short	(.L_70 - .L_69)
.L_69:
        /*00a8*/ 	.word	0x00000008
.L_70:


//--------------------- .nv.info._Z8mlp_fullPKfS0_S0_Pfi --------------------------
	.section	.nv.info._Z8mlp_fullPKfS0_S0_Pfi,"",@"SHT_CUDA_INFO"
	.sectionflags	@""
	.align	4


	//----- nvinfo : EIATTR_CUDA_API_VERSION
	.align		4
        /*0000*/ 	.byte	0x04, 0x37
        /*0002*/ 	.short	(.L_72 - .L_71)
.L_71:
        /*0004*/ 	.word	0x00000082


	//----- nvinfo : EIATTR_KPARAM_INFO
	.align		4
.L_72:
        /*0008*/ 	.byte	0x04, 0x17
        /*000a*/ 	.short	(.L_74 - .L_73)
.L_73:
        /*000c*/ 	.word	0x00000000
        /*0010*/ 	.short	0x0004
        /*0012*/ 	.short	0x0020
        /*0014*/ 	.byte	0x00, 0xf0, 0x11, 0x00


	//----- nvinfo : EIATTR_KPARAM_INFO
	.align		4
.L_74:
        /*0018*/ 	.byte	0x04, 0x17
        /*001a*/ 	.short	(.L_76 - .L_75)
.L_75:
        /*001c*/ 	.word	0x00000000
        /*0020*/ 	.short	0x0003
        /*0022*/ 	.short	0x0018
        /*0024*/ 	.byte	0x00, 0xf5, 0x21, 0x00


	//----- nvinfo : EIATTR_KPARAM_INFO
	.align		4
.L_76:
        /*0028*/ 	.byte	0x04, 0x17
        /*002a*/ 	.short	(.L_78 - .L_77)
.L_77:
        /*002c*/ 	.word	0x00000000
        /*0030*/ 	.short	0x0002
        /*0032*/ 	.short	0x0010
        /*0034*/ 	.byte	0x00, 0xf5, 0x21, 0x00


	//----- nvinfo : EIATTR_KPARAM_INFO
	.align		4
.L_78:
        /*0038*/ 	.byte	0x04, 0x17
        /*003a*/ 	.short	(.L_80 - .L_79)
.L_79:
        /*003c*/ 	.word	0x00000000
        /*0040*/ 	.short	0x0001
        /*0042*/ 	.short	0x0008
        /*0044*/ 	.byte	0x00, 0xf5, 0x21, 0x00


	//----- nvinfo : EIATTR_KPARAM_INFO
	.align		4
.L_80:
        /*0048*/ 	.byte	0x04, 0x17
        /*004a*/ 	.short	(.L_82 - .L_81)
.L_81:
        /*004c*/ 	.word	0x00000000
        /*0050*/ 	.short	0x0000
        /*0052*/ 	.short	0x0000
        /*0054*/ 	.byte	0x00, 0xf5, 0x21, 0x00


	//----- nvinfo : EIATTR_SPARSE_MMA_MASK
	.align		4
.L_82:
        /*0058*/ 	.byte	0x03, 0x50
        /*005a*/ 	.short	0x0000


	//----- nvinfo : EIATTR_MAXREG_COUNT
	.align		4
        /*005c*/ 	.byte	0x03, 0x1b
        /*005e*/ 	.short	0x00ff


	//----- nvinfo : EIATTR_MERCURY_ISA_VERSION
	.align		4
        /*0060*/ 	.byte	0x03, 0x5f
        /*0062*/ 	.short	0x0101


	//----- nvinfo : EIATTR_VRC_CTA_INIT_COUNT
	.align		4
        /*0064*/ 	.byte	0x02, 0x4a
	.zero		1
	.zero		1


	//----- nvinfo : EIATTR_EXIT_INSTR_OFFSETS
	.align		4
        /*0068*/ 	.byte	0x04, 0x1c
        /*006a*/ 	.short	(.L_84 - .L_83)


	//   ....[0]....
.L_83:
        /*006c*/ 	.word	0x00000080


	//   ....[1]....
        /*0070*/ 	.word	0x00001100


	//----- nvinfo : EIATTR_CBANK_PARAM_SIZE
	.align		4
.L_84:
        /*0074*/ 	.byte	0x03, 0x19
        /*0076*/ 	.short	0x0024


	//----- nvinfo : EIATTR_PARAM_CBANK
	.align		4
        /*0078*/ 	.byte	0x04, 0x0a
        /*007a*/ 	.short	(.L_86 - .L_85)
	.align		4
.L_85:
        /*007c*/ 	.word	index@(.nv.constant0._Z8mlp_fullPKfS0_S0_Pfi)
        /*0080*/ 	.short	0x0380
        /*0082*/ 	.short	0x0024


	//----- nvinfo : EIATTR_SW_WAR
	.align		4
.L_86:
        /*0084*/ 	.byte	0x04, 0x36
        /*0086*/ 	.short	(.L_88 - .L_87)
.L_87:
        /*0088*/ 	.word	0x00000008
.L_88:


//--------------------- .nv.info._Z18init_random_scaledPfifm --------------------------
	.section	.nv.info._Z18init_random_scaledPfifm,"",@"SHT_CUDA_INFO"
	.sectionflags	@""
	.align	4


	//----- nvinfo : EIATTR_CUDA_API_VERSION
	.align		4
        /*0000*/ 	.byte	0x04, 0x37
        /*0002*/ 	.short	(.L_90 - .L_89)
.L_89:
        /*0004*/ 	.word	0x00000082


	//----- nvinfo : EIATTR_KPARAM_INFO
	.align		4
.L_90:
        /*0008*/ 	.byte	0x04, 0x17
        /*000a*/ 	.short	(.L_92 - .L_91)
.L_91:
        /*000c*/ 	.word	0x00000000
        /*0010*/ 	.short	0x0003
        /*0012*/ 	.short	0x0010
        /*0014*/ 	.byte	0x00, 0xf0, 0x21, 0x00


	//----- nvinfo : EIATTR_KPARAM_INFO
	.align		4
.L_92:
        /*0018*/ 	.byte	0x04, 0x17
        /*001a*/ 	.short	(.L_94 - .L_93)
.L_93:
        /*001c*/ 	.word	0x00000000
        /*0020*/ 	.short	0x0002
        /*0022*/ 	.short	0x000c
        /*0024*/ 	.byte	0x00, 0xf0, 0x11, 0x00


	//----- nvinfo : EIATTR_KPARAM_INFO
	.align		4
.L_94:
        /*0028*/ 	.byte	0x04, 0x17
        /*002a*/ 	.short	(.L_96 - .L_95)
.L_95:
        /*002c*/ 	.word	0x00000000
        /*0030*/ 	.short	0x0001
        /*0032*/ 	.short	0x0008
        /*0034*/ 	.byte	0x00, 0xf0, 0x11, 0x00


	//----- nvinfo : EIATTR_KPARAM_INFO
	.align		4
.L_96:
        /*0038*/ 	.byte	0x04, 0x17
        /*003a*/ 	.short	(.L_98 - .L_97)
.L_97:
        /*003c*/ 	.word	0x00000000
        /*0040*/ 	.short	0x0000
        /*0042*/ 	.short	0x0000
        /*0044*/ 	.byte	0x00, 0xf5, 0x21, 0x00


	//----- nvinfo : EIATTR_SPARSE_MMA_MASK
	.align		4
.L_98:
        /*0048*/ 	.byte	0x03, 0x50
        /*004a*/ 	.short	0x0000


	//----- nvinfo : EIATTR_MAXREG_COUNT
	.align		4
        /*004c*/ 	.byte	0x03, 0x1b
        /*004e*/ 	.short	0x00ff


	//----- nvinfo : EIATTR_MERCURY_ISA_VERSION
	.align		4
        /*0050*/ 	.byte	0x03, 0x5f
        /*0052*/ 	.short	0x0101


	//----- nvinfo : EIATTR_VRC_CTA_INIT_COUNT
	.align		4
        /*0054*/ 	.byte	0x02, 0x4a
	.zero		1
	.zero		1


	//----- nvinfo : EIATTR_EXIT_INSTR_OFFSETS
	.align		4
        /*0058*/ 	.byte	0x04, 0x1c
        /*005a*/ 	.short	(.L_100 - .L_99)


	//   ....[0]....
.L_99:
        /*005c*/ 	.word	0x00000080


	//   ....[1]....
        /*0060*/ 	.word	0x00002830


	//----- nvinfo : EIATTR_CRS_STACK_SIZE
	.align		4
.L_100:
        /*0064*/ 	.byte	0x04, 0x1e
        /*0066*/ 	.short	(.L_102 - .L_101)
.L_101:
        /*0068*/ 	.word	0x00000000


	//----- nvinfo : EIATTR_CBANK_PARAM_SIZE
	.align		4
.L_102:
        /*006c*/ 	.byte	0x03, 0x19
        /*006e*/ 	.short	0x0018


	//----- nvinfo : EIATTR_PARAM_CBANK
	.align		4
        /*0070*/ 	.byte	0x04, 0x0a
        /*0072*/ 	.short	(.L_104 - .L_103)
	.align		4
.L_103:
        /*0074*/ 	.word	index@(.nv.constant0._Z18init_random_scaledPfifm)
        /*0078*/ 	.short	0x0380
        /*007a*/ 	.short	0x0018


	//----- nvinfo : EIATTR_SW_WAR
	.align		4
.L_104:
        /*007c*/ 	.byte	0x04, 0x36
        /*007e*/ 	.short	(.L_106 - .L_105)
.L_105:
        /*0080*/ 	.word	0x00000008
.L_106:


//--------------------- .nv.callgraph             --------------------------
	.section	.nv.callgraph,"",@"SHT_CUDA_CALLGRAPH"
	.align	4
	.sectionentsize	8
	.align		4
        /*0000*/ 	.word	0x00000000
	.align		4
        /*0004*/ 	.word	0xffffffff
	.align		4
        /*0008*/ 	.word	0x00000000
	.align		4
        /*000c*/ 	.word	0xfffffffe
	.align		4
        /*0010*/ 	.word	0x00000000
	.align		4
        /*0014*/ 	.word	0xfffffffd
	.align		4
        /*0018*/ 	.word	0x00000000
	.align		4
        /*001c*/ 	.word	0xfffffffc


//--------------------- .nv.constant4             --------------------------
	.section	.nv.constant4,"a",@progbits
	.align	8
	.align		8
.nv.constant4:
        /*0000*/ 	.dword	precalc_xorwow_matrix
	.align		8
        /*0008*/ 	.dword	precalc_xorwow_offset_matrix
	.align		8
        /*0010*/ 	.dword	mrg32k3aM1
	.align		8
        /*0018*/ 	.dword	mrg32k3aM2
	.align		8
        /*0020*/ 	.dword	mrg32k3aM1SubSeq
	.align		8
        /*0028*/ 	.dword	mrg32k3aM2SubSeq
	.align		8
        /*0030*/ 	.dword	mrg32k3aM1Seq
	.align		8
        /*0038*/ 	.dword	mrg32k3aM2Seq


//--------------------- .nv.constant3             --------------------------
	.section	.nv.constant3,"a",@progbits
	.align	8
.nv.constant3:
	.type		__cr_lgamma_table,@object
	.size		__cr_lgamma_table,(.L_8 - __cr_lgamma_table)
__cr_lgamma_table:
        /*0000*/ 	.byte	0x00, 0x00, 0x00, 0x00, 0x00, 0x00, 0x00, 0x00, 0x00, 0x00, 0x00, 0x00, 0x00, 0x00, 0x00, 0x00
        /*0010*/ 	.byte	0xef, 0x39, 0xfa, 0xfe, 0x42, 0x2e, 0xe6, 0x3f, 0x02, 0x20, 0x2a, 0xfa, 0x0b, 0xab, 0xfc, 0x3f
        /*0020*/ 	.byte	0xf9, 0x2c, 0x92, 0x7c, 0xa7, 0x6c, 0x09, 0x40, 0xc9, 0x79, 0x44, 0x3c, 0x64, 0x26, 0x13, 0x40
        /*0030*/ 	.byte	0xca, 0x01, 0xcf, 0x3a, 0x27, 0x51, 0x1a, 0x40, 0x30, 0xcc, 0x2d, 0xf3, 0xe1, 0x0c, 0x21, 0x40
        /*0040*/ 	.byte	0x0d, 0xb7, 0xfc, 0x82, 0x8e, 0x35, 0x25, 0x40
.L_8:


//--------------------- .text._Z11compute_msePKfS0_Pfi --------------------------
	.section	.text._Z11compute_msePKfS0_Pfi,"ax",@progbits
	.align	128
        .global         _Z11compute_msePKfS0_Pfi
        .type           _Z11compute_msePKfS0_Pfi,@function
        .size           _Z11compute_msePKfS0_Pfi,(.L_x_30 - _Z11compute_msePKfS0_Pfi)
        .other          _Z11compute_msePKfS0_Pfi,@"STO_CUDA_ENTRY STV_DEFAULT"
_Z11compute_msePKfS0_Pfi:
.text._Z11compute_msePKfS0_Pfi:
[----:B------:R-:W-:Y:S01]  /*0000*/  LDC R1, c[0x0][0x37c] ;  /* 0x0000df00ff017b82 */ /* 0x000fe20000000800 */
[----:B------:R-:W0:Y:S07]  /*0010*/  S2R R0, SR_TID.X ;  /* 0x0000000000007919 */ /* 0x000e2e0000002100 */
[----:B------:R-:W0:Y:S01]  /*0020*/  S2UR UR4, SR_CTAID.X ;  /* 0x00000000000479c3 */ /* 0x000e220000002500 */
[----:B------:R-:W1:Y:S07]  /*0030*/  LDCU UR5, c[0x0][0x398] ;  /* 0x00007300ff0577ac */ /* 0x000e6e0008000800 */
[----:B------:R-:W0:Y:S02]  /*0040*/  LDC R9, c[0x0][0x360] ;  /* 0x0000d800ff097b82 */ /* 0x000e240000000800 */
[----:B0-----:R-:W-:-:S05]  /*0050*/  IMAD R9, R9, UR4, R0 ;  /* 0x0000000409097c24 */ /* 0x001fca000f8e0200 */
[----:B-1----:R-:W-:-:S13]  /*0060*/  ISETP.GE.AND P0, PT, R9, UR5, PT ;  /* 0x0000000509007c0c */ /* 0x002fda000bf06270 */
[----:B------:R-:W-:Y:S05]  /*0070*/  @P0 EXIT ;  /* 0x000000000000094d */ /* 0x000fea0003800000 */
[----:B------:R-:W0:Y:S01]  /*0080*/  LDC.64 R2, c[0x0][0x380] ;  /* 0x0000e000ff027b82 */ /* 0x000e220000000a00 */
[----:B------:R-:W1:Y:S07]  /*0090*/  LDCU.64 UR4, c[0x0][0x358] ;  /* 0x00006b00ff0477ac */ /* 0x000e6e0008000a00 */
[----:B------:R-:W2:Y:S08]  /*00a0*/  LDC.64 R4, c[0x0][0x388] ;  /* 0x0000e200ff047b82 */ /* 0x000eb00000000a00 */
[----:B------:R-:W3:Y:S01]  /*00b0*/  LDC.64 R6, c[0x0][0x390] ;  /* 0x0000e400ff067b82 */ /* 0x000ee20000000a00 */
[----:B0-----:R-:W-:-:S06]  /*00c0*/  IMAD.WIDE R2, R9, 0x4, R2 ;  /* 0x0000000409027825 */ /* 0x001fcc00078e0202 */
[----:B-1----:R-:W4:Y:S01]  /*00d0*/  LDG.E R2, desc[UR4][R2.64] ;  /* 0x0000000402027981 */ /* 0x002f22000c1e1900 */
[----:B--2---:R-:W-:-:S06]  /*00e0*/  IMAD.WIDE R4, R9, 0x4, R4 ;  /* 0x0000000409047825 */ /* 0x004fcc00078e0204 */
[----:B------:R-:W4:Y:S01]  /*00f0*/  LDG.E R5, desc[UR4][R4.64] ;  /* 0x0000000404057981 */ /* 0x000f22000c1e1900 */
[----:B---3--:R-:W-:-:S04]  /*0100*/  IMAD.WIDE R6, R9, 0x4, R6 ;  /* 0x0000000409067825 */ /* 0x008fc800078e0206 */
[----:B----4-:R-:W-:-:S04]  /*0110*/  FADD R0, R2, -R5 ;  /* 0x8000000502007221 */ /* 0x010fc80000000000 */
[----:B------:R-:W-:-:S05]  /*0120*/  FMUL R9, R0, R0 ;  /* 0x0000000000097220 */ /* 0x000fca0000400000 */
[----:B------:R-:W-:Y:S01]  /*0130*/  STG.E desc[UR4][R6.64], R9 ;  /* 0x0000000906007986 */ /* 0x000fe2000c101904 */
[----:B------:R-:W-:Y:S05]  /*0140*/  EXIT ;  /* 0x000000000000794d */ /* 0x000fea0003800000 */
.L_x_0:
[----:B------:R-:W-:-:S00]  /*0150*/  BRA `(.L_x_0) ;  /* 0xfffffffc00fc7947 */ /* 0x000fc0000383ffff */
[----:B------:R-:W-:-:S00]  /*0160*/  NOP ;  /* 0x0000000000007918 */ /* 0x000fc00000000000 */
        /* <DEDUP_REMOVED lines=9> */
.L_x_30:


//--------------------- .text._Z18mlp_lowrank_directPKfS0_S0_S0_Pfii --------------------------
	.section	.text._Z18mlp_lowrank_directPKfS0_S0_S0_Pfii,"ax",@progbits
	.align	128
        .global         _Z18mlp_lowrank_directPKfS0_S0_S0_Pfii
        .type           _Z18mlp_lowrank_directPKfS0_S0_S0_Pfii,@function
        .size           _Z18mlp_lowrank_directPKfS0_S0_S0_Pfii,(.L_x_31 - _Z18mlp_lowrank_directPKfS0_S0_S0_Pfii)
        .other          _Z18mlp_lowrank_directPKfS0_S0_S0_Pfii,@"STO_CUDA_ENTRY STV_DEFAULT"
_Z18mlp_lowrank_directPKfS0_S0_S0_Pfii:
.text._Z18mlp_lowrank_directPKfS0_S0_S0_Pfii:
[----:B------:R-:W0:Y:S01]  /*0000*/  LDC R1, c[0x0][0x37c] ;  /* 0x0000df00ff017b82 */ /* 0x000e220000000800 */
[----:B------:R-:W1:Y:S07]  /*0010*/  S2R R5, SR_TID.X ;  /* 0x0000000000057919 */ /* 0x000e6e0000002100 */
[----:B------:R-:W1:Y:S01]  /*0020*/  S2UR UR4, SR_CTAID.X ;  /* 0x00000000000479c3 */ /* 0x000e620000002500 */
[----:B------:R-:W2:Y:S01]  /*0030*/  LDCU UR5, c[0x0][0x3a8] ;  /* 0x00007500ff0577ac */ /* 0x000ea20008000800 */
[----:B0-----:R-:W-:-:S06]  /*0040*/  IADD3 R1, PT, PT, R1, -0xc00, RZ ;  /* 0xfffff40001017810 */ /* 0x001fcc0007ffe0ff */
[----:B------:R-:W1:Y:S02]  /*0050*/  LDC R0, c[0x0][0x360] ;  /* 0x0000d800ff007b82 */ /* 0x000e640000000800 */
[----:B-1----:R-:W-:-:S05]  /*0060*/  IMAD R0, R0, UR4, R5 ;  /* 0x0000000400007c24 */ /* 0x002fca000f8e0205 */
[----:B--2---:R-:W-:-:S13]  /*0070*/  ISETP.GE.AND P0, PT, R0, UR5, PT ;  /* 0x0000000500007c0c */ /* 0x004fda000bf06270 */
[----:B------:R-:W-:Y:S05]  /*0080*/  @P0 EXIT ;  /* 0x000000000000094d */ /* 0x000fea0003800000 */
[----:B------:R-:W0:Y:S01]  /*0090*/  LDC R14, c[0x0][0x3ac] ;  /* 0x0000eb00ff0e7b82 */ /* 0x000e220000000800 */
[----:B------:R-:W1:Y:S01]  /*00a0*/  LDCU.64 UR10, c[0x0][0x358] ;  /* 0x00006b00ff0a77ac */ /* 0x000e620008000a00 */
[----:B------:R-:W-:Y:S02]  /*00b0*/  IADD3 R15, PT, PT, R1, 0x400, RZ ;  /* 0x00000400010f7810 */ /* 0x000fe40007ffe0ff */
[----:B0-----:R-:W-:-:S13]  /*00c0*/  ISETP.GT.AND P0, PT, R14, RZ, PT ;  /* 0x000000ff0e00720c */ /* 0x001fda0003f04270 */
[----:B-1----:R-:W-:Y:S05]  /*00d0*/  @P0 BRA `(.L_x_1) ;  /* 0x0000000800040947 */ /* 0x002fea0003800000 */
[----:B------:R0:W-:Y:S04]  /*00e0*/  STL.128 [R1+0x400], RZ ;  /* 0x000400ff01007387 */ /* 0x0001e80000100c00 */
        /* <DEDUP_REMOVED lines=126> */
[----:B------:R0:W-:Y:S01]  /*08d0*/  STL.128 [R1+0xbf0], RZ ;  /* 0x000bf0ff01007387 */ /* 0x0001e20000100c00 */
[----:B------:R-:W-:Y:S05]  /*08e0*/  BRA `(.L_x_2) ;  /* 0x0000003400487947 */ /* 0x000fea0003800000 */
.L_x_1:
[----:B------:R-:W0:Y:S08]  /*08f0*/  LDC R0, c[0x0][0x360] ;  /* 0x0000d800ff007b82 */ /* 0x000e300000000800 */
[----:B------:R-:W1:Y:S01]  /*0900*/  LDC.64 R2, c[0x0][0x380] ;  /* 0x0000e000ff027b82 */ /* 0x000e620000000a00 */
[----:B0-----:R-:W-:-:S05]  /*0910*/  IMAD R0, R0, UR4, R5 ;  /* 0x0000000400007c24 */ /* 0x001fca000f8e0205 */
[----:B------:R-:W-:-:S05]  /*0920*/  SHF.L.U32 R5, R0, 0x7, RZ ;  /* 0x0000000700057819 */ /* 0x000fca00000006ff */
[----:B-1----:R-:W-:-:S05]  /*0930*/  IMAD.WIDE R2, R5, 0x4, R2 ;  /* 0x0000000405027825 */ /* 0x002fca00078e0202 */
[----:B------:R0:W5:Y:S04]  /*0940*/  LDG.E.CONSTANT R16, desc[UR10][R2.64+0x1fc] ;  /* 0x0001fc0a02107981 */ /* 0x000168000c1e9900 */
        /* <DEDUP_REMOVED lines=126> */
[----:B------:R0:W5:Y:S01]  /*1130*/  LDG.E.CONSTANT R142, desc[UR10][R2.64+0x1f8] ;  /* 0x0001f80a028e7981 */ /* 0x000162000c1e9900 */
[----:B------:R-:W-:-:S07]  /*1140*/  HFMA2 R143, -RZ, RZ, 0, 0 ;  /* 0x00000000ff8f7431 */ /* 0x000fce00000001ff */
.L_x_3:
[----:B0-----:R-:W0:Y:S01]  /*1150*/  LDC.64 R2, c[0x0][0x388] ;  /* 0x0000e200ff027b82 */ /* 0x001e220000000a00 */
[----:B------:R-:W-:-:S04]  /*1160*/  IADD3 R5, PT, PT, R143, R14, RZ ;  /* 0x0000000e8f057210 */ /* 0x000fc80007ffe0ff */
[----:B------:R-:W-:-:S04]  /*1170*/  IADD3 R145, PT, PT, R5, R14, RZ ;  /* 0x0000000e05917210 */ /* 0x000fc80007ffe0ff */
[----:B------:R-:W-:Y:S01]  /*1180*/  IADD3 R9, PT, PT, R145, R14, RZ ;  /* 0x0000000e91097210 */ /* 0x000fe20007ffe0ff */
[----:B0-----:R-:W-:-:S04]  /*1190*/  IMAD.WIDE.U32 R6, R143, 0x4, R2 ;  /* 0x000000048f067825 */ /* 0x001fc800078e0002 */
[--C-:B------:R-:W-:Y:S01]  /*11a0*/  IMAD.WIDE.U32 R4, R5, 0x4, R2.reuse ;  /* 0x0000000405047825 */ /* 0x100fe200078e0002 */
[----:B------:R0:W2:Y:S03]  /*11b0*/  LDG.E.CONSTANT R147, desc[UR10][R6.64] ;  /* 0x0000000a06937981 */ /* 0x0000a6000c1e9900 */
[--C-:B------:R-:W-:Y:S01]  /*11c0*/  IMAD.WIDE.U32 R144, R145, 0x4, R2.reuse ;  /* 0x0000000491907825 */ /* 0x100fe200078e0002 */
[----:B------:R1:W3:Y:S03]  /*11d0*/  LDG.E.CONSTANT R146, desc[UR10][R4.64] ;  /* 0x0000000a04927981 */ /* 0x0002e6000c1e9900 */
[C-C-:B------:R-:W-:Y:S01]  /*11e0*/  IMAD.WIDE.U32 R12, R9.reuse, 0x4, R2.reuse ;  /* 0x00000004090c7825 */ /* 0x140fe200078e0002 */
[-C--:B------:R-:W-:Y:S01]  /*11f0*/  IADD3 R9, PT, PT, R9, R14.reuse, RZ ;  /* 0x0000000e09097210 */ /* 0x080fe20007ffe0ff */
[----:B------:R-:W4:Y:S03]  /*1200*/  LDG.E.CONSTANT R151, desc[UR10][R144.64] ;  /* 0x0000000a90977981 */ /* 0x000f26000c1e9900 */
[CC--:B------:R-:W-:Y:S01]  /*1210*/  IADD3 R149, PT, PT, R9.reuse, R14.reuse, RZ ;  /* 0x0000000e09957210 */ /* 0x0c0fe20007ffe0ff */
[--C-:B------:R-:W-:Y:S01]  /*1220*/  IMAD.WIDE.U32 R10, R9, 0x4, R2.reuse ;  /* 0x00000004090a7825 */ /* 0x100fe200078e0002 */
[----:B------:R1:W4:Y:S02]  /*1230*/  LDG.E.CONSTANT R150, desc[UR10][R12.64] ;  /* 0x0000000a0c967981 */ /* 0x000324000c1e9900 */
[C---:B------:R-:W-:Y:S01]  /*1240*/  IADD3 R153, PT, PT, R149.reuse, R14, RZ ;  /* 0x0000000e95997210 */ /* 0x040fe20007ffe0ff */
[----:B------:R-:W-:-:S02]  /*1250*/  IMAD.WIDE.U32 R8, R149, 0x4, R2 ;  /* 0x0000000495087825 */ /* 0x000fc400078e0002 */
[----:B------:R-:W4:Y:S01]  /*1260*/  LDG.E.CONSTANT R11, desc[UR10][R10.64] ;  /* 0x0000000a0a0b7981 */ /* 0x000f22000c1e9900 */
[CC--:B------:R-:W-:Y:S01]  /*1270*/  IADD3 R149, PT, PT, R153.reuse, R14.reuse, RZ ;  /* 0x0000000e99957210 */ /* 0x0c0fe20007ffe0ff */
[--C-:B0-----:R-:W-:Y:S02]  /*1280*/  IMAD.WIDE.U32 R6, R153, 0x4, R2.reuse ;  /* 0x0000000499067825 */ /* 0x101fe400078e0002 */
[----:B------:R0:W4:Y:S02]  /*1290*/  LDG.E.CONSTANT R154, desc[UR10][R8.64] ;  /* 0x0000000a089a7981 */ /* 0x000124000c1e9900 */
[C---:B-1----:R-:W-:Y:S02]  /*12a0*/  IMAD.WIDE.U32 R4, R149.reuse, 0x4, R2 ;  /* 0x0000000495047825 */ /* 0x042fe400078e0002 */
[----:B------:R-:W4:Y:S01]  /*12b0*/  LDG.E.CONSTANT R145, desc[UR10][R6.64] ;  /* 0x0000000a06917981 */ /* 0x000f22000c1e9900 */
[----:B------:R-:W-:-:S03]  /*12c0*/  IADD3 R149, PT, PT, R149, R14, RZ ;  /* 0x0000000e95957210 */ /* 0x000fc60007ffe0ff */
[----:B------:R1:W4:Y:S02]  /*12d0*/  LDG.E.CONSTANT R152, desc[UR10][R4.64] ;  /* 0x0000000a04987981 */ /* 0x000324000c1e9900 */
[----:B------:R-:W-:-:S05]  /*12e0*/  IMAD.WIDE.U32 R12, R149, 0x4, R2 ;  /* 0x00000004950c7825 */ /* 0x000fca00078e0002 */
[----:B------:R4:W4:Y:S01]  /*12f0*/  LDG.E.CONSTANT R153, desc[UR10][R12.64] ;  /* 0x0000000a0c997981 */ /* 0x000922000c1e9900 */
[----:B------:R-:W-:-:S04]  /*1300*/  IADD3 R149, PT, PT, R149, R14, RZ ;  /* 0x0000000e95957210 */ /* 0x000fc80007ffe0ff */
[C---:B------:R-:W-:Y:S01]  /*1310*/  IADD3 R155, PT, PT, R149.reuse, R14, RZ ;  /* 0x0000000e959b7210 */ /* 0x040fe20007ffe0ff */
[----:B------:R-:W-:-:S04]  /*1320*/  IMAD.WIDE.U32 R162, R149, 0x4, R2 ;  /* 0x0000000495a27825 */ /* 0x000fc800078e0002 */
[C-C-:B0-----:R-:W-:Y:S01]  /*1330*/  IMAD.WIDE.U32 R8, R155.reuse, 0x4, R2.reuse ;  /* 0x000000049b087825 */ /* 0x141fe200078e0002 */
[-C--:B------:R-:W-:Y:S01]  /*1340*/  IADD3 R155, PT, PT, R155, R14.reuse, RZ ;  /* 0x0000000e9b9b7210 */ /* 0x080fe20007ffe0ff */
[----:B------:R-:W4:Y:S04]  /*1350*/  LDG.E.CONSTANT R162, desc[UR10][R162.64] ;  /* 0x0000000aa2a27981 */ /* 0x000f28000c1e9900 */
[C---:B-1----:R-:W-:Y:S01]  /*1360*/  IMAD.WIDE.U32 R4, R155.reuse, 0x4, R2 ;  /* 0x000000049b047825 */ /* 0x042fe200078e0002 */
[----:B------:R-:W-:Y:S01]  /*1370*/  IADD3 R155, PT, PT, R155, R14, RZ ;  /* 0x0000000e9b9b7210 */ /* 0x000fe20007ffe0ff */
[----:B------:R0:W4:Y:S04]  /*1380*/  LDG.E.CONSTANT R149, desc[UR10][R8.64] ;  /* 0x0000000a08957981 */ /* 0x000128000c1e9900 */
[----:B------:R1:W4:Y:S01]  /*1390*/  LDG.E.CONSTANT R148, desc[UR10][R4.64] ;  /* 0x0000000a04947981 */ /* 0x000322000c1e9900 */
[----:B--2--5:R-:W-:-:S04]  /*13a0*/  FFMA R6, R0, R147, RZ ;  /* 0x0000009300067223 */ /* 0x024fc800000000ff */
[----:B---3--:R-:W-:-:S04]  /*13b0*/  FFMA R7, R17, R146, R6 ;  /* 0x0000009211077223 */ /* 0x008fc80000000006 */
[----:B----4-:R-:W-:Y:S01]  /*13c0*/  FFMA R6, R18, R151, R7 ;  /* 0x0000009712067223 */ /* 0x010fe20000000007 */
[----:B------:R-:W-:-:S03]  /*13d0*/  IADD3 R151, PT, PT, R155, R14, RZ ;  /* 0x0000000e9b977210 */ /* 0x000fc60007ffe0ff */
[----:B------:R-:W-:Y:S01]  /*13e0*/  FFMA R13, R19, R150, R6 ;  /* 0x00000096130d7223 */ /* 0x000fe20000000006 */
[----:B------:R-:W-:Y:S01]  /*13f0*/  IMAD.WIDE.U32 R6, R155, 0x4, R2 ;  /* 0x000000049b067825 */ /* 0x000fe200078e0002 */
[----:B------:R-:W-:-:S03]  /*1400*/  IADD3 R155, PT, PT, R151, R14, RZ ;  /* 0x0000000e979b7210 */ /* 0x000fc60007ffe0ff */
[----:B0-----:R-:W-:Y:S01]  /*1410*/  FFMA R8, R20, R11, R13 ;  /* 0x0000000b14087223 */ /* 0x001fe2000000000d */
[----:B------:R-:W-:Y:S01]  /*1420*/  IADD3 R13, PT, PT, R155, R14, RZ ;  /* 0x0000000e9b0d7210 */ /* 0x000fe20007ffe0ff */
[----:B------:R-:W-:Y:S01]  /*1430*/  IMAD.WIDE.U32 R150, R151, 0x4, R2 ;  /* 0x0000000497967825 */ /* 0x000fe200078e0002 */
[----:B------:R0:W2:Y:S03]  /*1440*/  LDG.E.CONSTANT R147, desc[UR10][R6.64] ;  /* 0x0000000a06937981 */ /* 0x0000a6000c1e9900 */
[----:B------:R-:W-:Y:S01]  /*1450*/  FFMA R9, R21, R154, R8 ;  /* 0x0000009a15097223 */ /* 0x000fe20000000008 */
[-C--:B------:R-:W-:Y:S01]  /*1460*/  IADD3 R157, PT, PT, R13, R14.reuse, RZ ;  /* 0x0000000e0d9d7210 */ /* 0x080fe20007ffe0ff */
[----:B------:R-:W-:Y:S01]  /*1470*/  IMAD.WIDE.U32 R10, R155, 0x4, R2 ;  /* 0x000000049b0a7825 */ /* 0x000fe200078e0002 */
[----:B------:R3:W4:Y:S03]  /*1480*/  LDG.E.CONSTANT R146, desc[UR10][R150.64] ;  /* 0x0000000a96927981 */ /* 0x000726000c1e9900 */
[----:B------:R-:W-:Y:S01]  /*1490*/  FFMA R8, R22, R145, R9 ;  /* 0x0000009116087223 */ /* 0x000fe20000000009 */
[----:B-1----:R-:W-:Y:S01]  /*14a0*/  IMAD.WIDE.U32 R4, R13, 0x4, R2 ;  /* 0x000000040d047825 */ /* 0x002fe200078e0002 */
[----:B------:R-:W-:Y:S01]  /*14b0*/  IADD3 R13, PT, PT, R157, R14, RZ ;  /* 0x0000000e9d0d7210 */ /* 0x000fe20007ffe0ff */
[----:B------:R-:W4:Y:S02]  /*14c0*/  LDG.E.CONSTANT R145, desc[UR10][R10.64] ;  /* 0x0000000a0a917981 */ /* 0x000f24000c1e9900 */
[----:B------:R-:W-:Y:S01]  /*14d0*/  FFMA R155, R23, R152, R8 ;  /* 0x00000098179b7223 */ /* 0x000fe20000000008 */
[--C-:B------:R-:W-:Y:S01]  /*14e0*/  IMAD.WIDE.U32 R8, R157, 0x4, R2.reuse ;  /* 0x000000049d087825 */ /* 0x100fe200078e0002 */
[CC--:B0-----:R-:W-:Y:S01]  /*14f0*/  IADD3 R7, PT, PT, R13.reuse, R14.reuse, RZ ;  /* 0x0000000e0d077210 */ /* 0x0c1fe20007ffe0ff */
[----:B------:R0:W4:Y:S02]  /*1500*/  LDG.E.CONSTANT R144, desc[UR10][R4.64] ;  /* 0x0000000a04907981 */ /* 0x000124000c1e9900 */
[--C-:B------:R-:W-:Y:S01]  /*1510*/  IMAD.WIDE.U32 R12, R13, 0x4, R2.reuse ;  /* 0x000000040d0c7825 */ /* 0x100fe200078e0002 */
[CC--:B------:R-:W-:Y:S01]  /*1520*/  IADD3 R161, PT, PT, R7.reuse, R14.reuse, RZ ;  /* 0x0000000e07a17210 */ /* 0x0c0fe20007ffe0ff */
[----:B------:R1:W4:Y:S02]  /*1530*/  LDG.E.CONSTANT R159, desc[UR10][R8.64] ;  /* 0x0000000a089f7981 */ /* 0x000324000c1e9900 */
[----:B------:R-:W-:Y:S01]  /*1540*/  IMAD.WIDE.U32 R6, R7, 0x4, R2 ;  /* 0x0000000407067825 */ /* 0x000fe200078e0002 */
[CC--:B---3--:R-:W-:Y:S01]  /*1550*/  IADD3 R151, PT, PT, R161.reuse, R14.reuse, RZ ;  /* 0x0000000ea1977210 */ /* 0x0c8fe20007ffe0ff */
[----:B------:R3:W4:Y:S02]  /*1560*/  LDG.E.CONSTANT R158, desc[UR10][R12.64] ;  /* 0x0000000a0c9e7981 */ /* 0x000724000c1e9900 */
[----:B------:R-:W-:Y:S01]  /*1570*/  FFMA R160, R24, R153, R155 ;  /* 0x0000009918a07223 */ /* 0x000fe2000000009b */
[--C-:B0-----:R-:W-:Y:S01]  /*1580*/  IMAD.WIDE.U32 R4, R161, 0x4, R2.reuse ;  /* 0x00000004a1047825 */ /* 0x101fe200078e0002 */
[CC--:B------:R-:W-:Y:S01]  /*1590*/  IADD3 R153, PT, PT, R151.reuse, R14.reuse, RZ ;  /* 0x0000000e97997210 */ /* 0x0c0fe20007ffe0ff */
[----:B------:R0:W4:Y:S02]  /*15a0*/  LDG.E.CONSTANT R157, desc[UR10][R6.64] ;  /* 0x0000000a069d7981 */ /* 0x000124000c1e9900 */
[--C-:B------:R-:W-:Y:S01]  /*15b0*/  IMAD.WIDE.U32 R10, R151, 0x4, R2.reuse ;  /* 0x00000004970a7825 */ /* 0x100fe200078e0002 */
[CC--:B------:R-:W-:Y:S01]  /*15c0*/  IADD3 R165, PT, PT, R153.reuse, R14.reuse, RZ ;  /* 0x0000000e99a57210 */ /* 0x0c0fe20007ffe0ff */
[----:B------:R0:W4:Y:S02]  /*15d0*/  LDG.E.CONSTANT R156, desc[UR10][R4.64] ;  /* 0x0000000a049c7981 */ /* 0x000124000c1e9900 */
[--C-:B-1----:R-:W-:Y:S01]  /*15e0*/  IMAD.WIDE.U32 R8, R153, 0x4, R2.reuse ;  /* 0x0000000499087825 */ /* 0x102fe200078e0002 */
[C---:B---3--:R-:W-:Y:S01]  /*15f0*/  IADD3 R13, PT, PT, R165.reuse, R14, RZ ;  /* 0x0000000ea50d7210 */ /* 0x048fe20007ffe0ff */
[----:B------:R1:W3:Y:S02]  /*1600*/  LDG.E.CONSTANT R155, desc[UR10][R10.64] ;  /* 0x0000000a0a9b7981 */ /* 0x0002e4000c1e9900 */
[----:B------:R-:W-:-:S02]  /*1610*/  IMAD.WIDE.U32 R164, R165, 0x4, R2 ;  /* 0x00000004a5a47825 */ /* 0x000fc400078e0002 */
[----:B------:R1:W3:Y:S02]  /*1620*/  LDG.E.CONSTANT R154, desc[UR10][R8.64] ;  /* 0x0000000a089a7981 */ /* 0x0002e4000c1e9900 */
[C-C-:B0-----:R-:W-:Y:S01]  /*1630*/  IMAD.WIDE.U32 R6, R13.reuse, 0x4, R2.reuse ;  /* 0x000000040d067825 */ /* 0x141fe200078e0002 */
[-C--:B------:R-:W-:Y:S01]  /*1640*/  IADD3 R13, PT, PT, R13, R14.reuse, RZ ;  /* 0x0000000e0d0d7210 */ /* 0x080fe20007ffe0ff */
[----:B------:R-:W3:Y:S03]  /*1650*/  LDG.E.CONSTANT R153, desc[UR10][R164.64] ;  /* 0x0000000aa4997981 */ /* 0x000ee6000c1e9900 */
[CC--:B------:R-:W-:Y:S01]  /*1660*/  IADD3 R151, PT, PT, R13.reuse, R14.reuse, RZ ;  /* 0x0000000e0d977210 */ /* 0x0c0fe20007ffe0ff */
[--C-:B------:R-:W-:Y:S01]  /*1670*/  IMAD.WIDE.U32 R4, R13, 0x4, R2.reuse ;  /* 0x000000040d047825 */ /* 0x100fe200078e0002 */
[----:B------:R0:W3:Y:S02]  /*1680*/  LDG.E.CONSTANT R152, desc[UR10][R6.64] ;  /* 0x0000000a06987981 */ /* 0x0000e4000c1e9900 */
[C---:B-1----:R-:W-:Y:S01]  /*1690*/  IADD3 R11, PT, PT, R151.reuse, R14, RZ ;  /* 0x0000000e970b7210 */ /* 0x042fe20007ffe0ff */
[----:B------:R-:W-:-:S02]  /*16a0*/  IMAD.WIDE.U32 R12, R151, 0x4, R2 ;  /* 0x00000004970c7825 */ /* 0x000fc400078e0002 */
[----:B------:R1:W3:Y:S01]  /*16b0*/  LDG.E.CONSTANT R151, desc[UR10][R4.64] ;  /* 0x0000000a04977981 */ /* 0x0002e2000c1e9900 */
[CC--:B------:R-:W-:Y:S01]  /*16c0*/  IADD3 R161, PT, PT, R11.reuse, R14.reuse, RZ ;  /* 0x0000000e0ba17210 */ /* 0x0c0fe20007ffe0ff */
[--C-:B------:R-:W-:Y:S02]  /*16d0*/  IMAD.WIDE.U32 R10, R11, 0x4, R2.reuse ;  /* 0x000000040b0a7825 */ /* 0x100fe400078e0002 */
[----:B------:R1:W3:Y:S01]  /*16e0*/  LDG.E.CONSTANT R150, desc[UR10][R12.64] ;  /* 0x0000000a0c967981 */ /* 0x0002e2000c1e9900 */
[CC--:B------:R-:W-:Y:S01]  /*16f0*/  IADD3 R163, PT, PT, R161.reuse, R14.reuse, RZ ;  /* 0x0000000ea1a37210 */ /* 0x0c0fe20007ffe0ff */
[--C-:B------:R-:W-:Y:S02]  /*1700*/  IMAD.WIDE.U32 R8, R161, 0x4, R2.reuse ;  /* 0x00000004a1087825 */ /* 0x100fe400078e0002 */
[----:B------:R-:W3:Y:S02]  /*1710*/  LDG.E.CONSTANT R161, desc[UR10][R10.64] ;  /* 0x0000000a0aa17981 */ /* 0x000ee4000c1e9900 */
[C-C-:B0-----:R-:W-:Y:S01]  /*1720*/  IMAD.WIDE.U32 R6, R163.reuse, 0x4, R2.reuse ;  /* 0x00000004a3067825 */ /* 0x141fe200078e0002 */
[-C--:B------:R-:W-:Y:S01]  /*1730*/  IADD3 R165, PT, PT, R163, R14.reuse, RZ ;  /* 0x0000000ea3a57210 */ /* 0x080fe20007ffe0ff */
[----:B------:R-:W3:Y:S04]  /*1740*/  LDG.E.CONSTANT R164, desc[UR10][R8.64] ;  /* 0x0000000a08a47981 */ /* 0x000ee8000c1e9900 */
[----:B------:R-:W3:Y:S01]  /*1750*/  LDG.E.CONSTANT R7, desc[UR10][R6.64] ;  /* 0x0000000a06077981 */ /* 0x000ee2000c1e9900 */
[C---:B-1----:R-:W-:Y:S01]  /*1760*/  IMAD.WIDE.U32 R4, R165.reuse, 0x4, R2 ;  /* 0x00000004a5047825 */ /* 0x042fe200078e0002 */
[----:B------:R-:W-:-:S04]  /*1770*/  IADD3 R165, PT, PT, R165, R14, RZ ;  /* 0x0000000ea5a57210 */ /* 0x000fc80007ffe0ff */
[----:B------:R0:W3:Y:S01]  /*1780*/  LDG.E.CONSTANT R163, desc[UR10][R4.64] ;  /* 0x0000000a04a37981 */ /* 0x0000e2000c1e9900 */
[----:B------:R-:W-:-:S06]  /*1790*/  IMAD.WIDE.U32 R12, R165, 0x4, R2 ;  /* 0x00000004a50c7825 */ /* 0x000fcc00078e0002 */
[----:B------:R-:W3:Y:S01]  /*17a0*/  LDG.E.CONSTANT R13, desc[UR10][R12.64] ;  /* 0x0000000a0c0d7981 */ /* 0x000ee2000c1e9900 */
[----:B0-----:R-:W-:-:S05]  /*17b0*/  IADD3 R5, PT, PT, R165, R14, RZ ;  /* 0x0000000ea5057210 */ /* 0x001fca0007ffe0ff */
[C---:B------:R-:W-:Y:S01]  /*17c0*/  IMAD.WIDE.U32 R10, R5.reuse, 0x4, R2 ;  /* 0x00000004050a7825 */ /* 0x040fe200078e0002 */
[----:B------:R-:W-:-:S04]  /*17d0*/  IADD3 R5, PT, PT, R5, R14, RZ ;  /* 0x0000000e05057210 */ /* 0x000fc80007ffe0ff */
[----:B------:R0:W3:Y:S01]  /*17e0*/  LDG.E.CONSTANT R165, desc[UR10][R10.64] ;  /* 0x0000000a0aa57981 */ /* 0x0000e2000c1e9900 */
[----:B------:R-:W-:-:S06]  /*17f0*/  IMAD.WIDE.U32 R8, R5, 0x4, R2 ;  /* 0x0000000405087825 */ /* 0x000fcc00078e0002 */
[----:B------:R1:W3:Y:S01]  /*1800*/  LDG.E.CONSTANT R9, desc[UR10][R8.64] ;  /* 0x0000000a08097981 */ /* 0x0002e2000c1e9900 */
[----:B------:R-:W-:-:S04]  /*1810*/  FFMA R160, R25, R162, R160 ;  /* 0x000000a219a07223 */ /* 0x000fc800000000a0 */
[----:B------:R-:W-:-:S04]  /*1820*/  FFMA R162, R26, R149, R160 ;  /* 0x000000951aa27223 */ /* 0x000fc800000000a0 */
[----:B------:R-:W-:Y:S01]  /*1830*/  FFMA R148, R27, R148, R162 ;  /* 0x000000941b947223 */ /* 0x000fe200000000a2 */
[----:B------:R-:W-:-:S05]  /*1840*/  IADD3 R6, PT, PT, R5, R14, RZ ;  /* 0x0000000e05067210 */ /* 0x000fca0007ffe0ff */
[----:B------:R-:W-:-:S05]  /*1850*/  IMAD.WIDE.U32 R4, R6, 0x4, R2 ;  /* 0x0000000406047825 */ /* 0x000fca00078e0002 */
[----:B------:R1:W3:Y:S01]  /*1860*/  LDG.E.CONSTANT R160, desc[UR10][R4.64] ;  /* 0x0000000a04a07981 */ /* 0x0002e2000c1e9900 */
[----:B------:R-:W-:-:S05]  /*1870*/  IADD3 R6, PT, PT, R6, R14, RZ ;  /* 0x0000000e06067210 */ /* 0x000fca0007ffe0ff */
[----:B0-----:R-:W-:-:S05]  /*1880*/  IMAD.WIDE.U32 R10, R6, 0x4, R2 ;  /* 0x00000004060a7825 */ /* 0x001fca00078e0002 */
[----:B------:R0:W3:Y:S01]  /*1890*/  LDG.E.CONSTANT R149, desc[UR10][R10.64] ;  /* 0x0000000a0a957981 */ /* 0x0000e2000c1e9900 */
[----:B--2---:R-:W-:-:S04]  /*18a0*/  FFMA R148, R28, R147, R148 ;  /* 0x000000931c947223 */ /* 0x004fc80000000094 */
[----:B----4-:R-:W-:-:S04]  /*18b0*/  FFMA R147, R29, R146, R148 ;  /* 0x000000921d937223 */ /* 0x010fc80000000094 */
[----:B-1----:R-:W-:-:S04]  /*18c0*/  FFMA R8, R30, R145, R147 ;  /* 0x000000911e087223 */ /* 0x002fc80000000093 */
[----:B------:R-:W-:-:S04]  /*18d0*/  FFMA R145, R31, R144, R8 ;  /* 0x000000901f917223 */ /* 0x000fc80000000008 */
[----:B------:R-:W-:-:S04]  /*18e0*/  FFMA R8, R32, R159, R145 ;  /* 0x0000009f20087223 */ /* 0x000fc80000000091 */
[----:B------:R-:W-:-:S04]  /*18f0*/  FFMA R145, R33, R158, R8 ;  /* 0x0000009e21917223 */ /* 0x000fc80000000008 */
[----:B------:R-:W-:-:S04]  /*1900*/  FFMA R4, R34, R157, R145 ;  /* 0x0000009d22047223 */ /* 0x000fc80000000091 */
[----:B------:R-:W-:-:S04]  /*1910*/  FFMA R5, R35, R156, R4 ;  /* 0x0000009c23057223 */ /* 0x000fc80000000004 */
[----:B---3--:R-:W-:-:S04]  /*1920*/  FFMA R4, R36, R155, R5 ;  /* 0x0000009b24047223 */ /* 0x008fc80000000005 */
[----:B------:R-:W-:-:S04]  /*1930*/  FFMA R5, R37, R154, R4 ;  /* 0x0000009a25057223 */ /* 0x000fc80000000004 */
[----:B------:R-:W-:-:S04]  /*1940*/  FFMA R4, R38, R153, R5 ;  /* 0x0000009926047223 */ /* 0x000fc80000000005 */
[----:B------:R-:W-:Y:S01]  /*1950*/  FFMA R5, R39, R152, R4 ;  /* 0x0000009827057223 */ /* 0x000fe20000000004 */
[----:B------:R-:W-:-:S03]  /*1960*/  IADD3 R155, PT, PT, R6, R14, RZ ;  /* 0x0000000e069b7210 */ /* 0x000fc60007ffe0ff */
[----:B------:R-:W-:Y:S01]  /*1970*/  FFMA R4, R40, R151, R5 ;  /* 0x0000009728047223 */ /* 0x000fe20000000005 */
[----:B------:R-:W-:-:S03]  /*1980*/  IADD3 R153, PT, PT, R155, R14, RZ ;  /* 0x0000000e9b997210 */ /* 0x000fc60007ffe0ff */
[----:B------:R-:W-:Y:S01]  /*1990*/  FFMA R5, R41, R150, R4 ;  /* 0x0000009629057223 */ /* 0x000fe20000000004 */
[----:B------:R-:W-:Y:S01]  /*19a0*/  IMAD.WIDE.U32 R154, R155, 0x4, R2 ;  /* 0x000000049b9a7825 */ /* 0x000fe200078e0002 */
[----:B------:R-:W-:-:S03]  /*19b0*/  IADD3 R151, PT, PT, R153, R14, RZ ;  /* 0x0000000e99977210 */ /* 0x000fc60007ffe0ff */
[----:B------:R-:W-:Y:S01]  /*19c0*/  FFMA R4, R42, R161, R5 ;  /* 0x000000a12a047223 */ /* 0x000fe20000000005 */
[----:B------:R-:W-:Y:S01]  /*19d0*/  IMAD.WIDE.U32 R152, R153, 0x4, R2 ;  /* 0x0000000499987825 */ /* 0x000fe200078e0002 */
[----:B0-----:R-:W-:Y:S01]  /*19e0*/  IADD3 R11, PT, PT, R151, R14, RZ ;  /* 0x0000000e970b7210 */ /* 0x001fe20007ffe0ff */
[----:B------:R0:W2:Y:S02]  /*19f0*/  LDG.E.CONSTANT R144, desc[UR10][R154.64] ;  /* 0x0000000a9a907981 */ /* 0x0000a4000c1e9900 */
[----:B------:R-:W-:Y:S01]  /*1a00*/  FFMA R5, R43, R164, R4 ;  /* 0x000000a42b057223 */ /* 0x000fe20000000004 */
[----:B------:R-:W-:Y:S01]  /*1a10*/  IMAD.WIDE.U32 R150, R151, 0x4, R2 ;  /* 0x0000000497967825 */ /* 0x000fe200078e0002 */
[----:B------:R1:W3:Y:S03]  /*1a20*/  LDG.E.CONSTANT R145, desc[UR10][R152.64] ;  /* 0x0000000a98917981 */ /* 0x0002e6000c1e9900 */
[----:B------:R-:W-:Y:S01]  /*1a30*/  FFMA R4, R44, R7, R5 ;  /* 0x000000072c047223 */ /* 0x000fe20000000005 */
[CC--:B------:R-:W-:Y:S01]  /*1a40*/  IADD3 R5, PT, PT, R11.reuse, R14.reuse, RZ ;  /* 0x0000000e0b057210 */ /* 0x0c0fe20007ffe0ff */
[----:B------:R-:W-:Y:S01]  /*1a50*/  IMAD.WIDE.U32 R10, R11, 0x4, R2 ;  /* 0x000000040b0a7825 */ /* 0x000fe200078e0002 */
[----:B------:R-:W4:Y:S02]  /*1a60*/  LDG.E.CONSTANT R146, desc[UR10][R150.64] ;  /* 0x0000000a96927981 */ /* 0x000f24000c1e9900 */
[-C--:B------:R-:W-:Y:S01]  /*1a70*/  IADD3 R7, PT, PT, R5, R14.reuse, RZ ;  /* 0x0000000e05077210 */ /* 0x080fe20007ffe0ff */
[----:B------:R-:W-:Y:S01]  /*1a80*/  FFMA R163, R45, R163, R4 ;  /* 0x000000a32da37223 */ /* 0x000fe20000000004 */
[----:B------:R-:W-:Y:S01]  /*1a90*/  IMAD.WIDE.U32 R4, R5, 0x4, R2 ;  /* 0x0000000405047825 */ /* 0x000fe200078e0002 */
[----:B------:R-:W4:Y:S01]  /*1aa0*/  LDG.E.CONSTANT R147, desc[UR10][R10.64] ;  /* 0x0000000a0a937981 */ /* 0x000f22000c1e9900 */
[----:B------:R-:W-:-:S02]  /*1ab0*/  IADD3 R157, PT, PT, R7, R14, RZ ;  /* 0x0000000e079d7210 */ /* 0x000fc40007ffe0ff */
[----:B0-----:R-:W-:Y:S01]  /*1ac0*/  IMAD.WIDE.U32 R154, R7, 0x4, R2 ;  /* 0x00000004079a7825 */ /* 0x001fe200078e0002 */
[----:B------:R0:W4:Y:S01]  /*1ad0*/  LDG.E.CONSTANT R148, desc[UR10][R4.64] ;  /* 0x0000000a04947981 */ /* 0x000122000c1e9900 */
[CC--:B-1----:R-:W-:Y:S02]  /*1ae0*/  IADD3 R153, PT, PT, R157.reuse, R14.reuse, RZ ;  /* 0x0000000e9d997210 */ /* 0x0c2fe40007ffe0ff */
[----:B------:R-:W-:Y:S01]  /*1af0*/  FFMA R6, R46, R13, R163 ;  /* 0x0000000d2e067223 */ /* 0x000fe200000000a3 */
[----:B------:R-:W-:Y:S01]  /*1b00*/  IMAD.WIDE.U32 R12, R157, 0x4, R2 ;  /* 0x000000049d0c7825 */ /* 0x000fe200078e0002 */
[----:B------:R-:W4:Y:S01]  /*1b10*/  LDG.E.CONSTANT R151, desc[UR10][R154.64] ;  /* 0x0000000a9a977981 */ /* 0x000f22000c1e9900 */
[----:B------:R-:W-:-:S03]  /*1b20*/  IADD3 R157, PT, PT, R153, R14, RZ ;  /* 0x0000000e999d7210 */ /* 0x000fc60007ffe0ff */
[----:B------:R1:W4:Y:S01]  /*1b30*/  LDG.E.CONSTANT R150, desc[UR10][R12.64] ;  /* 0x0000000a0c967981 */ /* 0x000322000c1e9900 */
[----:B------:R-:W-:Y:S01]  /*1b40*/  IADD3 R159, PT, PT, R157, R14, RZ ;  /* 0x0000000e9d9f7210 */ /* 0x000fe20007ffe0ff */
[----:B------:R-:W-:Y:S01]  /*1b50*/  FFMA R165, R47, R165, R6 ;  /* 0x000000a52fa57223 */ /* 0x000fe20000000006 */
[----:B------:R-:W-:-:S04]  /*1b60*/  IMAD.WIDE.U32 R6, R153, 0x4, R2 ;  /* 0x0000000499067825 */ /* 0x000fc800078e0002 */
[----:B0-----:R-:W-:Y:S01]  /*1b70*/  IMAD.WIDE.U32 R4, R157, 0x4, R2 ;  /* 0x000000049d047825 */ /* 0x001fe200078e0002 */
[----:B------:R0:W4:Y:S03]  /*1b80*/  LDG.E.CONSTANT R153, desc[UR10][R6.64] ;  /* 0x0000000a06997981 */ /* 0x000126000c1e9900 */
[----:B------:R-:W-:Y:S01]  /*1b90*/  FFMA R162, R48, R9, R165 ;  /* 0x0000000930a27223 */ /* 0x000fe200000000a5 */
[CC--:B------:R-:W-:Y:S01]  /*1ba0*/  IADD3 R9, PT, PT, R159.reuse, R14.reuse, RZ ;  /* 0x0000000e9f097210 */ /* 0x0c0fe20007ffe0ff */
[--C-:B------:R-:W-:Y:S01]  /*1bb0*/  IMAD.WIDE.U32 R10, R159, 0x4, R2.reuse ;  /* 0x000000049f0a7825 */ /* 0x100fe200078e0002 */
[----:B------:R0:W4:Y:S02]  /*1bc0*/  LDG.E.CONSTANT R158, desc[UR10][R4.64] ;  /* 0x0000000a049e7981 */ /* 0x000124000c1e9900 */
[CC--:B------:R-:W-:Y:S01]  /*1bd0*/  IADD3 R165, PT, PT, R9.reuse, R14.reuse, RZ ;  /* 0x0000000e09a57210 */ /* 0x0c0fe20007ffe0ff */
[--C-:B------:R-:W-:Y:S01]  /*1be0*/  IMAD.WIDE.U32 R8, R9, 0x4, R2.reuse ;  /* 0x0000000409087825 */ /* 0x100fe200078e0002 */
[----:B------:R0:W4:Y:S02]  /*1bf0*/  LDG.E.CONSTANT R159, desc[UR10][R10.64] ;  /* 0x0000000a0a9f7981 */ /* 0x000124000c1e9900 */
[CC--:B-1----:R-:W-:Y:S01]  /*1c00*/  IADD3 R13, PT, PT, R165.reuse, R14.reuse, RZ ;  /* 0x0000000ea50d7210 */ /* 0x0c2fe20007ffe0ff */
[--C-:B------:R-:W-:Y:S01]  /*1c10*/  IMAD.WIDE.U32 R164, R165, 0x4, R2.reuse ;  /* 0x00000004a5a47825 */ /* 0x100fe200078e0002 */
[----:B------:R1:W4:Y:S03]  /*1c20*/  LDG.E.CONSTANT R156, desc[UR10][R8.64] ;  /* 0x0000000a089c7981 */ /* 0x000326000c1e9900 */
[C-C-:B0-----:R-:W-:Y:S01]  /*1c30*/  IMAD.WIDE.U32 R6, R13.reuse, 0x4, R2.reuse ;  /* 0x000000040d067825 */ /* 0x141fe200078e0002 */
[-C--:B------:R-:W-:Y:S01]  /*1c40*/  IADD3 R13, PT, PT, R13, R14.reuse, RZ ;  /* 0x0000000e0d0d7210 */ /* 0x080fe20007ffe0ff */
[----:B------:R0:W4:Y:S03]  /*1c50*/  LDG.E.CONSTANT R157, desc[UR10][R164.64] ;  /* 0x0000000aa49d7981 */ /* 0x000126000c1e9900 */
[CC--:B------:R-:W-:Y:S01]  /*1c60*/  IADD3 R155, PT, PT, R13.reuse, R14.reuse, RZ ;  /* 0x0000000e0d9b7210 */ /* 0x0c0fe20007ffe0ff */
[--C-:B------:R-:W-:Y:S01]  /*1c70*/  IMAD.WIDE.U32 R4, R13, 0x4, R2.reuse ;  /* 0x000000040d047825 */ /* 0x100fe200078e0002 */
[----:B------:R0:W4:Y:S02]  /*1c80*/  LDG.E.CONSTANT R154, desc[UR10][R6.64] ;  /* 0x0000000a069a7981 */ /* 0x000124000c1e9900 */
[C---:B------:R-:W-:Y:S01]  /*1c90*/  IADD3 R11, PT, PT, R155.reuse, R14, RZ ;  /* 0x0000000e9b0b7210 */ /* 0x040fe20007ffe0ff */
[----:B------:R-:W-:-:S02]  /*1ca0*/  IMAD.WIDE.U32 R12, R155, 0x4, R2 ;  /* 0x000000049b0c7825 */ /* 0x000fc400078e0002 */
[----:B------:R0:W4:Y:S01]  /*1cb0*/  LDG.E.CONSTANT R155, desc[UR10][R4.64] ;  /* 0x0000000a049b7981 */ /* 0x000122000c1e9900 */
[CC--:B------:R-:W-:Y:S01]  /*1cc0*/  IADD3 R161, PT, PT, R11.reuse, R14.reuse, RZ ;  /* 0x0000000e0ba17210 */ /* 0x0c0fe20007ffe0ff */
[--C-:B------:R-:W-:Y:S02]  /*1cd0*/  IMAD.WIDE.U32 R10, R11, 0x4, R2.reuse ;  /* 0x000000040b0a7825 */ /* 0x100fe400078e0002 */
[----:B------:R0:W4:Y:S01]  /*1ce0*/  LDG.E.CONSTANT R152, desc[UR10][R12.64] ;  /* 0x0000000a0c987981 */ /* 0x000122000c1e9900 */
[CC--:B------:R-:W-:Y:S01]  /*1cf0*/  IADD3 R163, PT, PT, R161.reuse, R14.reuse, RZ ;  /* 0x0000000ea1a37210 */ /* 0x0c0fe20007ffe0ff */
[--C-:B-1----:R-:W-:Y:S02]  /*1d00*/  IMAD.WIDE.U32 R8, R161, 0x4, R2.reuse ;  /* 0x00000004a1087825 */ /* 0x102fe400078e0002 */
[----:B------:R-:W4:Y:S01]  /*1d10*/  LDG.E.CONSTANT R161, desc[UR10][R10.64] ;  /* 0x0000000a0aa17981 */ /* 0x000f22000c1e9900 */
[C---:B0-----:R-:W-:Y:S01]  /*1d20*/  IADD3 R165, PT, PT, R163.reuse, R14, RZ ;  /* 0x0000000ea3a57210 */ /* 0x041fe20007ffe0ff */
[----:B------:R-:W-:-:S02]  /*1d30*/  IMAD.WIDE.U32 R6, R163, 0x4, R2 ;  /* 0x00000004a3067825 */ /* 0x000fc400078e0002 */
[----:B------:R-:W4:Y:S02]  /*1d40*/  LDG.E.CONSTANT R164, desc[UR10][R8.64] ;  /* 0x0000000a08a47981 */ /* 0x000f24000c1e9900 */
[C-C-:B------:R-:W-:Y:S01]  /*1d50*/  IMAD.WIDE.U32 R4, R165.reuse, 0x4, R2.reuse ;  /* 0x00000004a5047825 */ /* 0x140fe200078e0002 */
[----:B------:R-:W-:Y:S01]  /*1d60*/  IADD3 R165, PT, PT, R165, R14, RZ ;  /* 0x0000000ea5a57210 */ /* 0x000fe20007ffe0ff */
[----:B------:R-:W4:Y:S04]  /*1d70*/  LDG.E.CONSTANT R7, desc[UR10][R6.64] ;  /* 0x0000000a06077981 */ /* 0x000f28000c1e9900 */
[----:B------:R0:W4:Y:S01]  /*1d80*/  LDG.E.CONSTANT R163, desc[UR10][R4.64] ;  /* 0x0000000a04a37981 */ /* 0x000122000c1e9900 */
[----:B------:R-:W-:-:S06]  /*1d90*/  IMAD.WIDE.U32 R12, R165, 0x4, R2 ;  /* 0x00000004a50c7825 */ /* 0x000fcc00078e0002 */
[----:B------:R-:W4:Y:S01]  /*1da0*/  LDG.E.CONSTANT R13, desc[UR10][R12.64] ;  /* 0x0000000a0c0d7981 */ /* 0x000f22000c1e9900 */
[----:B0-----:R-:W-:-:S05]  /*1db0*/  IADD3 R5, PT, PT, R165, R14, RZ ;  /* 0x0000000ea5057210 */ /* 0x001fca0007ffe0ff */
[C---:B------:R-:W-:Y:S01]  /*1dc0*/  IMAD.WIDE.U32 R10, R5.reuse, 0x4, R2 ;  /* 0x00000004050a7825 */ /* 0x040fe200078e0002 */
[----:B------:R-:W-:-:S05]  /*1dd0*/  IADD3 R165, PT, PT, R5, R14, RZ ;  /* 0x0000000e05a57210 */ /* 0x000fca0007ffe0ff */
[----:B------:R4:W4:Y:S01]  /*1de0*/  LDG.E.CONSTANT R10, desc[UR10][R10.64] ;  /* 0x0000000a0a0a7981 */ /* 0x000922000c1e9900 */
[----:B------:R-:W-:-:S06]  /*1df0*/  IMAD.WIDE.U32 R8, R165, 0x4, R2 ;  /* 0x00000004a5087825 */ /* 0x000fcc00078e0002 */
[----:B------:R-:W4:Y:S01]  /*1e00*/  LDG.E.CONSTANT R9, desc[UR10][R8.64] ;  /* 0x0000000a08097981 */ /* 0x000f22000c1e9900 */
[----:B------:R-:W-:-:S04]  /*1e10*/  FFMA R160, R49, R160, R162 ;  /* 0x000000a031a07223 */ /* 0x000fc800000000a2 */
[----:B------:R-:W-:Y:S01]  /*1e20*/  FFMA R6, R50, R149, R160 ;  /* 0x0000009532067223 */ /* 0x000fe200000000a0 */
[----:B------:R-:W-:-:S05]  /*1e30*/  IADD3 R165, PT, PT, R165, R14, RZ ;  /* 0x0000000ea5a57210 */ /* 0x000fca0007ffe0ff */
[----:B------:R-:W-:-:S05]  /*1e40*/  IMAD.WIDE.U32 R4, R165, 0x4, R2 ;  /* 0x00000004a5047825 */ /* 0x000fca00078e0002 */
[----:B------:R0:W4:Y:S01]  /*1e50*/  LDG.E.CONSTANT R160, desc[UR10][R4.64] ;  /* 0x0000000a04a07981 */ /* 0x000122000c1e9900 */
[----:B------:R-:W-:Y:S01]  /*1e60*/  IADD3 R165, PT, PT, R165, R14, RZ ;  /* 0x0000000ea5a57210 */ /* 0x000fe20007ffe0ff */
[----:B--2---:R-:W-:-:S04]  /*1e70*/  FFMA R149, R51, R144, R6 ;  /* 0x0000009033957223 */ /* 0x004fc80000000006 */
[----:B---3--:R-:W-:-:S04]  /*1e80*/  FFMA R6, R52, R145, R149 ;  /* 0x0000009134067223 */ /* 0x008fc80000000095 */
[----:B----4-:R-:W-:-:S04]  /*1e90*/  FFMA R11, R53, R146, R6 ;  /* 0x00000092350b7223 */ /* 0x010fc80000000006 */
[----:B------:R-:W-:-:S04]  /*1ea0*/  FFMA R6, R54, R147, R11 ;  /* 0x0000009336067223 */ /* 0x000fc8000000000b */
[----:B------:R-:W-:-:S04]  /*1eb0*/  FFMA R11, R55, R148, R6 ;  /* 0x00000094370b7223 */ /* 0x000fc80000000006 */
[----:B------:R-:W-:-:S04]  /*1ec0*/  FFMA R6, R56, R151, R11 ;  /* 0x0000009738067223 */ /* 0x000fc8000000000b */
[----:B------:R-:W-:-:S04]  /*1ed0*/  FFMA R11, R57, R150, R6 ;  /* 0x00000096390b7223 */ /* 0x000fc80000000006 */
[----:B------:R-:W-:-:S04]  /*1ee0*/  FFMA R6, R58, R153, R11 ;  /* 0x000000993a067223 */ /* 0x000fc8000000000b */
[----:B------:R-:W-:-:S04]  /*1ef0*/  FFMA R11, R59, R158, R6 ;  /* 0x0000009e3b0b7223 */ /* 0x000fc80000000006 */
[----:B------:R-:W-:-:S04]  /*1f00*/  FFMA R6, R60, R159, R11 ;  /* 0x0000009f3c067223 */ /* 0x000fc8000000000b */
[----:B0-----:R-:W-:-:S04]  /*1f10*/  FFMA R5, R61, R156, R6 ;  /* 0x0000009c3d057223 */ /* 0x001fc80000000006 */
[----:B------:R-:W-:-:S04]  /*1f20*/  FFMA R4, R62, R157, R5 ;  /* 0x0000009d3e047223 */ /* 0x000fc80000000005 */
[----:B------:R-:W-:Y:S01]  /*1f30*/  FFMA R5, R63, R154, R4 ;  /* 0x0000009a3f057223 */ /* 0x000fe20000000004 */
[----:B------:R-:W-:-:S03]  /*1f40*/  IADD3 R151, PT, PT, R165, R14, RZ ;  /* 0x0000000ea5977210 */ /* 0x000fc60007ffe0ff */
[----:B------:R-:W-:Y:S01]  /*1f50*/  FFMA R4, R64, R155, R5 ;  /* 0x0000009b40047223 */ /* 0x000fe20000000005 */
[----:B------:R-:W-:Y:S01]  /*1f60*/  IADD3 R145, PT, PT, R151, R14, RZ ;  /* 0x0000000e97917210 */ /* 0x000fe20007ffe0ff */
[----:B------:R-:W-:-:S04]  /*1f70*/  IMAD.WIDE.U32 R154, R165, 0x4, R2 ;  /* 0x00000004a59a7825 */ /* 0x000fc800078e0002 */
[----:B------:R-:W-:Y:S01]  /*1f80*/  FFMA R5, R65, R152, R4 ;  /* 0x0000009841057223 */ /* 0x000fe20000000004 */
[-C--:B------:R-:W-:Y:S01]  /*1f90*/  IADD3 R153, PT, PT, R145, R14.reuse, RZ ;  /* 0x0000000e91997210 */ /* 0x080fe20007ffe0ff */
[----:B------:R-:W-:Y:S01]  /*1fa0*/  IMAD.WIDE.U32 R150, R151, 0x4, R2 ;  /* 0x0000000497967825 */ /* 0x000fe200078e0002 */
[----:B------:R0:W2:Y:S03]  /*1fb0*/  LDG.E.CONSTANT R147, desc[UR10][R154.64] ;  /* 0x0000000a9a937981 */ /* 0x0000a6000c1e9900 */
[----:B------:R-:W-:Y:S01]  /*1fc0*/  FFMA R4, R66, R161, R5 ;  /* 0x000000a142047223 */ /* 0x000fe20000000005 */
[----:B------:R-:W-:Y:S01]  /*1fd0*/  IADD3 R157, PT, PT, R153, R14, RZ ;  /* 0x0000000e999d7210 */ /* 0x000fe20007ffe0ff */
[----:B------:R-:W3:Y:S02]  /*1fe0*/  LDG.E.CONSTANT R146, desc[UR10][R150.64] ;  /* 0x0000000a96927981 */ /* 0x000ee4000c1e9900 */
[----:B------:R-:W-:Y:S01]  /*1ff0*/  FFMA R11, R67, R164, R4 ;  /* 0x000000a4430b7223 */ /* 0x000fe20000000004 */
[----:B------:R-:W-:Y:S01]  /*2000*/  IMAD.WIDE.U32 R4, R145, 0x4, R2 ;  /* 0x0000000491047825 */ /* 0x000fe200078e0002 */
[----:B------:R-:W-:-:S03]  /*2010*/  IADD3 R145, PT, PT, R157, R14, RZ ;  /* 0x0000000e9d917210 */ /* 0x000fc60007ffe0ff */
[----:B------:R-:W-:Y:S01]  /*2020*/  IMAD.WIDE.U32 R152, R153, 0x4, R2 ;  /* 0x0000000499987825 */ /* 0x000fe200078e0002 */
[----:B------:R1:W4:Y:S03]  /*2030*/  LDG.E.CONSTANT R149, desc[UR10][R4.64] ;  /* 0x0000000a04957981 */ /* 0x000326000c1e9900 */
[----:B------:R-:W-:Y:S01]  /*2040*/  FFMA R6, R68, R7, R11 ;  /* 0x0000000744067223 */ /* 0x000fe2000000000b */
[-C--:B------:R-:W-:Y:S01]  /*2050*/  IADD3 R7, PT, PT, R145, R14.reuse, RZ ;  /* 0x0000000e91077210 */ /* 0x080fe20007ffe0ff */
[----:B------:R-:W-:Y:S01]  /*2060*/  IMAD.WIDE.U32 R156, R157, 0x4, R2 ;  /* 0x000000049d9c7825 */ /* 0x000fe200078e0002 */
[----:B------:R-:W4:Y:S03]  /*2070*/  LDG.E.CONSTANT R148, desc[UR10][R152.64] ;  /* 0x0000000a98947981 */ /* 0x000f26000c1e9900 */
[----:B------:R-:W-:Y:S01]  /*2080*/  FFMA R163, R69, R163, R6 ;  /* 0x000000a345a37223 */ /* 0x000fe20000000006 */
[-C--:B0-----:R-:W-:Y:S01]  /*2090*/  IADD3 R155, PT, PT, R7, R14.reuse, RZ ;  /* 0x0000000e079b7210 */ /* 0x081fe20007ffe0ff */
[----:B------:R-:W-:Y:S01]  /*20a0*/  IMAD.WIDE.U32 R144, R145, 0x4, R2 ;  /* 0x0000000491907825 */ /* 0x000fe200078e0002 */
[----:B------:R-:W4:Y:S03]  /*20b0*/  LDG.E.CONSTANT R151, desc[UR10][R156.64] ;  /* 0x0000000a9c977981 */ /* 0x000f26000c1e9900 */
[----:B------:R-:W-:Y:S01]  /*20c0*/  FFMA R6, R70, R13, R163 ;  /* 0x0000000d46067223 */ /* 0x000fe200000000a3 */
[-C--:B-1----:R-:W-:Y:S01]  /*20d0*/  IADD3 R5, PT, PT, R155, R14.reuse, RZ ;  /* 0x0000000e9b057210 */ /* 0x082fe20007ffe0ff */
[--C-:B------:R-:W-:Y:S01]  /*20e0*/  IMAD.WIDE.U32 R12, R7, 0x4, R2.reuse ;  /* 0x00000004070c7825 */ /* 0x100fe200078e0002 */
[----:B------:R0:W4:Y:S02]  /*20f0*/  LDG.E.CONSTANT R150, desc[UR10][R144.64] ;  /* 0x0000000a90967981 */ /* 0x000124000c1e9900 */
[C---:B------:R-:W-:Y:S01]  /*2100*/  IADD3 R163, PT, PT, R5.reuse, R14, RZ ;  /* 0x0000000e05a37210 */ /* 0x040fe20007ffe0ff */
[----:B------:R-:W-:-:S03]  /*2110*/  IMAD.WIDE.U32 R4, R5, 0x4, R2 ;  /* 0x0000000405047825 */ /* 0x000fc600078e0002 */
[----:B------:R-:W-:Y:S01]  /*2120*/  IADD3 R159, PT, PT, R163, R14, RZ ;  /* 0x0000000ea39f7210 */ /* 0x000fe20007ffe0ff */
[----:B------:R-:W-:Y:S01]  /*2130*/  FFMA R11, R71, R10, R6 ;  /* 0x0000000a470b7223 */ /* 0x000fe20000000006 */
[----:B------:R-:W-:Y:S01]  /*2140*/  IMAD.WIDE.U32 R6, R155, 0x4, R2 ;  /* 0x000000049b067825 */ /* 0x000fe200078e0002 */
[----:B------:R-:W4:Y:S04]  /*2150*/  LDG.E.CONSTANT R153, desc[UR10][R4.64] ;  /* 0x0000000a04997981 */ /* 0x000f28000c1e9900 */
[----:B------:R1:W4:Y:S01]  /*2160*/  LDG.E.CONSTANT R155, desc[UR10][R12.64] ;  /* 0x0000000a0c9b7981 */ /* 0x000322000c1e9900 */
[----:B------:R-:W-:Y:S01]  /*2170*/  FFMA R154, R72, R9, R11 ;  /* 0x00000009489a7223 */ /* 0x000fe2000000000b */
[--C-:B------:R-:W-:Y:S02]  /*2180*/  IMAD.WIDE.U32 R162, R163, 0x4, R2.reuse ;  /* 0x00000004a3a27825 */ /* 0x100fe400078e0002 */
[----:B------:R1:W4:Y:S01]  /*2190*/  LDG.E.CONSTANT R152, desc[UR10][R6.64] ;  /* 0x0000000a06987981 */ /* 0x000322000c1e9900 */
[C---:B------:R-:W-:Y:S01]  /*21a0*/  IADD3 R9, PT, PT, R159.reuse, R14, RZ ;  /* 0x0000000e9f097210 */ /* 0x040fe20007ffe0ff */
[----:B------:R-:W-:-:S02]  /*21b0*/  IMAD.WIDE.U32 R10, R159, 0x4, R2 ;  /* 0x000000049f0a7825 */ /* 0x000fc400078e0002 */
[----:B------:R-:W4:Y:S01]  /*21c0*/  LDG.E.CONSTANT R162, desc[UR10][R162.64] ;  /* 0x0000000aa2a27981 */ /* 0x000f22000c1e9900 */
[CC--:B0-----:R-:W-:Y:S01]  /*21d0*/  IADD3 R145, PT, PT, R9.reuse, R14.reuse, RZ ;  /* 0x0000000e09917210 */ /* 0x0c1fe20007ffe0ff */
[--C-:B------:R-:W-:Y:S02]  /*21e0*/  IMAD.WIDE.U32 R8, R9, 0x4, R2.reuse ;  /* 0x0000000409087825 */ /* 0x100fe400078e0002 */
[----:B------:R0:W4:Y:S01]  /*21f0*/  LDG.E.CONSTANT R159, desc[UR10][R10.64] ;  /* 0x0000000a0a9f7981 */ /* 0x000122000c1e9900 */
[CC--:B-1----:R-:W-:Y:S01]  /*2200*/  IADD3 R13, PT, PT, R145.reuse, R14.reuse, RZ ;  /* 0x0000000e910d7210 */ /* 0x0c2fe20007ffe0ff */
[--C-:B------:R-:W-:Y:S02]  /*2210*/  IMAD.WIDE.U32 R6, R145, 0x4, R2.reuse ;  /* 0x0000000491067825 */ /* 0x100fe400078e0002 */
[----:B------:R-:W4:Y:S02]  /*2220*/  LDG.E.CONSTANT R158, desc[UR10][R8.64] ;  /* 0x0000000a089e7981 */ /* 0x000f24000c1e9900 */
[C-C-:B------:R-:W-:Y:S01]  /*2230*/  IMAD.WIDE.U32 R4, R13.reuse, 0x4, R2.reuse ;  /* 0x000000040d047825 */ /* 0x140fe200078e0002 */
[-C--:B------:R-:W-:Y:S01]  /*2240*/  IADD3 R13, PT, PT, R13, R14.reuse, RZ ;  /* 0x0000000e0d0d7210 */ /* 0x080fe20007ffe0ff */
[----:B------:R1:W4:Y:S03]  /*2250*/  LDG.E.CONSTANT R157, desc[UR10][R6.64] ;  /* 0x0000000a069d7981 */ /* 0x000326000c1e9900 */
[CC--:B------:R-:W-:Y:S01]  /*2260*/  IADD3 R161, PT, PT, R13.reuse, R14.reuse, RZ ;  /* 0x0000000e0da17210 */ /* 0x0c0fe20007ffe0ff */
[--C-:B------:R-:W-:Y:S01]  /*2270*/  IMAD.WIDE.U32 R144, R13, 0x4, R2.reuse ;  /* 0x000000040d907825 */ /* 0x100fe200078e0002 */
[----:B------:R1:W4:Y:S02]  /*2280*/  LDG.E.CONSTANT R156, desc[UR10][R4.64] ;  /* 0x0000000a049c7981 */ /* 0x000324000c1e9900 */
[C---:B0-----:R-:W-:Y:S01]  /*2290*/  IADD3 R11, PT, PT, R161.reuse, R14, RZ ;  /* 0x0000000ea10b7210 */ /* 0x041fe20007ffe0ff */
[----:B------:R-:W-:-:S02]  /*22a0*/  IMAD.WIDE.U32 R12, R161, 0x4, R2 ;  /* 0x00000004a10c7825 */ /* 0x000fc400078e0002 */
[----:B------:R0:W4:Y:S01]  /*22b0*/  LDG.E.CONSTANT R145, desc[UR10][R144.64] ;  /* 0x0000000a90917981 */ /* 0x000122000c1e9900 */
[CC--:B------:R-:W-:Y:S01]  /*22c0*/  IADD3 R161, PT, PT, R11.reuse, R14.reuse, RZ ;  /* 0x0000000e0ba17210 */ /* 0x0c0fe20007ffe0ff */
[--C-:B------:R-:W-:Y:S02]  /*22d0*/  IMAD.WIDE.U32 R10, R11, 0x4, R2.reuse ;  /* 0x000000040b0a7825 */ /* 0x100fe400078e0002 */
[----:B------:R0:W4:Y:S01]  /*22e0*/  LDG.E.CONSTANT R164, desc[UR10][R12.64] ;  /* 0x0000000a0ca47981 */ /* 0x000122000c1e9900 */
[CC--:B-1----:R-:W-:Y:S01]  /*22f0*/  IADD3 R7, PT, PT, R161.reuse, R14.reuse, RZ ;  /* 0x0000000ea1077210 */ /* 0x0c2fe20007ffe0ff */
[--C-:B------:R-:W-:Y:S02]  /*2300*/  IMAD.WIDE.U32 R8, R161, 0x4, R2.reuse ;  /* 0x00000004a1087825 */ /* 0x100fe400078e0002 */
[----:B------:R1:W4:Y:S01]  /*2310*/  LDG.E.CONSTANT R161, desc[UR10][R10.64] ;  /* 0x0000000a0aa17981 */ /* 0x000322000c1e9900 */
[C---:B------:R-:W-:Y:S01]  /*2320*/  IADD3 R165, PT, PT, R7.reuse, R14, RZ ;  /* 0x0000000e07a57210 */ /* 0x040fe20007ffe0ff */
[----:B------:R-:W-:-:S02]  /*2330*/  IMAD.WIDE.U32 R6, R7, 0x4, R2 ;  /* 0x0000000407067825 */ /* 0x000fc400078e0002 */
[----:B------:R1:W4:Y:S02]  /*2340*/  LDG.E.CONSTANT R163, desc[UR10][R8.64] ;  /* 0x0000000a08a37981 */ /* 0x000324000c1e9900 */
[C-C-:B------:R-:W-:Y:S01]  /*2350*/  IMAD.WIDE.U32 R4, R165.reuse, 0x4, R2.reuse ;  /* 0x00000004a5047825 */ /* 0x140fe200078e0002 */
[-C--:B------:R-:W-:Y:S01]  /*2360*/  IADD3 R165, PT, PT, R165, R14.reuse, RZ ;  /* 0x0000000ea5a57210 */ /* 0x080fe20007ffe0ff */
[----:B------:R-:W4:Y:S03]  /*2370*/  LDG.E.CONSTANT R7, desc[UR10][R6.64] ;  /* 0x0000000a06077981 */ /* 0x000f26000c1e9900 */
[C---:B0-----:R-:W-:Y:S01]  /*2380*/  IADD3 R144, PT, PT, R165.reuse, R14, RZ ;  /* 0x0000000ea5907210 */ /* 0x041fe20007ffe0ff */
[--C-:B------:R-:W-:Y:S01]  /*2390*/  IMAD.WIDE.U32 R12, R165, 0x4, R2.reuse ;  /* 0x00000004a50c7825 */ /* 0x100fe200078e0002 */
[----:B------:R-:W4:Y:S03]  /*23a0*/  LDG.E.CONSTANT R4, desc[UR10][R4.64] ;  /* 0x0000000a04047981 */ /* 0x000f26000c1e9900 */
[----:B-1----:R-:W-:-:S02]  /*23b0*/  IMAD.WIDE.U32 R10, R144, 0x4, R2 ;  /* 0x00000004900a7825 */ /* 0x002fc400078e0002 */
[----:B------:R-:W4:Y:S04]  /*23c0*/  LDG.E.CONSTANT R13, desc[UR10][R12.64] ;  /* 0x0000000a0c0d7981 */ /* 0x000f28000c1e9900 */
[----:B------:R0:W4:Y:S01]  /*23d0*/  LDG.E.CONSTANT R10, desc[UR10][R10.64] ;  /* 0x0000000a0a0a7981 */ /* 0x000122000c1e9900 */
[----:B------:R-:W-:-:S05]  /*23e0*/  IADD3 R165, PT, PT, R144, R14, RZ ;  /* 0x0000000e90a57210 */ /* 0x000fca0007ffe0ff */
[----:B------:R-:W-:-:S06]  /*23f0*/  IMAD.WIDE.U32 R8, R165, 0x4, R2 ;  /* 0x00000004a5087825 */ /* 0x000fcc00078e0002 */
[----:B------:R-:W4:Y:S01]  /*2400*/  LDG.E.CONSTANT R9, desc[UR10][R8.64] ;  /* 0x0000000a08097981 */ /* 0x000f22000c1e9900 */
[----:B------:R-:W-:Y:S01]  /*2410*/  FFMA R154, R73, R160, R154 ;  /* 0x000000a0499a7223 */ /* 0x000fe2000000009a */
[----:B------:R-:W-:-:S04]  /*2420*/  IADD3 R165, PT, PT, R165, R14, RZ ;  /* 0x0000000ea5a57210 */ /* 0x000fc80007ffe0ff */
[----:B0-----:R-:W-:Y:S01]  /*2430*/  IADD3 R11, PT, PT, R165, R14, RZ ;  /* 0x0000000ea50b7210 */ /* 0x001fe20007ffe0ff */
        /* <DEDUP_REMOVED lines=14> */
[----:B------:R-:W-:Y:S01]  /*2520*/  FFMA R6, R88, R145, R5 ;  /* 0x0000009158067223 */ /* 0x000fe20000000005 */
[----:B------:R-:W-:Y:S01]  /*2530*/  IMAD.WIDE.U32 R144, R165, 0x4, R2 ;  /* 0x00000004a5907825 */ /* 0x000fe200078e0002 */
[----:B------:R-:W-:-:S03]  /*2540*/  IADD3 R153, PT, PT, R11, R14, RZ ;  /* 0x0000000e0b997210 */ /* 0x000fc60007ffe0ff */
[----:B------:R-:W-:Y:S01]  /*2550*/  FFMA R5, R89, R164, R6 ;  /* 0x000000a459057223 */ /* 0x000fe20000000006 */
[-C--:B------:R-:W-:Y:S01]  /*2560*/  IADD3 R159, PT, PT, R153, R14.reuse, RZ ;  /* 0x0000000e999f7210 */ /* 0x080fe20007ffe0ff */
[----:B------:R0:W2:Y:S02]  /*2570*/  LDG.E.CONSTANT R146, desc[UR10][R144.64] ;  /* 0x0000000a90927981 */ /* 0x0000a4000c1e9900 */
[----:B------:R-:W-:Y:S01]  /*2580*/  FFMA R6, R90, R161, R5 ;  /* 0x000000a15a067223 */ /* 0x000fe20000000005 */
[----:B------:R-:W-:Y:S01]  /*2590*/  IMAD.WIDE.U32 R160, R11, 0x4, R2 ;  /* 0x000000040ba07825 */ /* 0x000fe200078e0002 */
[----:B------:R-:W-:-:S03]  /*25a0*/  IADD3 R155, PT, PT, R159, R14, RZ ;  /* 0x0000000e9f9b7210 */ /* 0x000fc60007ffe0ff */
[----:B------:R-:W-:Y:S01]  /*25b0*/  IMAD.WIDE.U32 R152, R153, 0x4, R2 ;  /* 0x0000000499987825 */ /* 0x000fe200078e0002 */
[----:B------:R-:W3:Y:S03]  /*25c0*/  LDG.E.CONSTANT R147, desc[UR10][R160.64] ;  /* 0x0000000aa0937981 */ /* 0x000ee6000c1e9900 */
[----:B------:R-:W-:Y:S01]  /*25d0*/  FFMA R163, R91, R163, R6 ;  /* 0x000000a35ba37223 */ /* 0x000fe20000000006 */
[-C--:B------:R-:W-:Y:S01]  /*25e0*/  IADD3 R157, PT, PT, R155, R14.reuse, RZ ;  /* 0x0000000e9b9d7210 */ /* 0x080fe20007ffe0ff */
[----:B------:R-:W-:Y:S01]  /*25f0*/  IMAD.WIDE.U32 R158, R159, 0x4, R2 ;  /* 0x000000049f9e7825 */ /* 0x000fe200078e0002 */
[----:B------:R-:W4:Y:S03]  /*2600*/  LDG.E.CONSTANT R148, desc[UR10][R152.64] ;  /* 0x0000000a98947981 */ /* 0x000f26000c1e9900 */
[----:B------:R-:W-:Y:S01]  /*2610*/  FFMA R6, R92, R7, R163 ;  /* 0x000000075c067223 */ /* 0x000fe200000000a3 */
[----:B0-----:R-:W-:Y:S01]  /*2620*/  IADD3 R145, PT, PT, R157, R14, RZ ;  /* 0x0000000e9d917210 */ /* 0x001fe20007ffe0ff */
[----:B------:R-:W-:Y:S01]  /*2630*/  IMAD.WIDE.U32 R154, R155, 0x4, R2 ;  /* 0x000000049b9a7825 */ /* 0x000fe200078e0002 */
[----:B------:R0:W4:Y:S03]  /*2640*/  LDG.E.CONSTANT R149, desc[UR10][R158.64] ;  /* 0x0000000a9e957981 */ /* 0x000126000c1e9900 */
[----:B------:R-:W-:Y:S01]  /*2650*/  FFMA R5, R93, R4, R6 ;  /* 0x000000045d057223 */ /* 0x000fe20000000006 */
[-C--:B------:R-:W-:Y:S01]  /*2660*/  IADD3 R11, PT, PT, R145, R14.reuse, RZ ;  /* 0x0000000e910b7210 */ /* 0x080fe20007ffe0ff */
[----:B------:R-:W-:Y:S01]  /*2670*/  IMAD.WIDE.U32 R156, R157, 0x4, R2 ;  /* 0x000000049d9c7825 */ /* 0x000fe200078e0002 */
[----:B------:R-:W4:Y:S03]  /*2680*/  LDG.E.CONSTANT R150, desc[UR10][R154.64] ;  /* 0x0000000a9a967981 */ /* 0x000f26000c1e9900 */
[----:B------:R-:W-:Y:S01]  /*2690*/  FFMA R4, R94, R13, R5 ;  /* 0x0000000d5e047223 */ /* 0x000fe20000000005 */
[----:B------:R-:W-:Y:S01]  /*26a0*/  IADD3 R7, PT, PT, R11, R14, RZ ;  /* 0x0000000e0b077210 */ /* 0x000fe20007ffe0ff */
[----:B------:R-:W-:Y:S01]  /*26b0*/  IMAD.WIDE.U32 R144, R145, 0x4, R2 ;  /* 0x0000000491907825 */ /* 0x000fe200078e0002 */
[----:B------:R-:W4:Y:S03]  /*26c0*/  LDG.E.CONSTANT R151, desc[UR10][R156.64] ;  /* 0x0000000a9c977981 */ /* 0x000f26000c1e9900 */
[----:B------:R-:W-:Y:S01]  /*26d0*/  FFMA R13, R95, R10, R4 ;  /* 0x0000000a5f0d7223 */ /* 0x000fe20000000004 */
[-C--:B------:R-:W-:Y:S01]  /*26e0*/  IADD3 R5, PT, PT, R7, R14.reuse, RZ ;  /* 0x0000000e07057210 */ /* 0x080fe20007ffe0ff */
[--C-:B------:R-:W-:Y:S01]  /*26f0*/  IMAD.WIDE.U32 R10, R11, 0x4, R2.reuse ;  /* 0x000000040b0a7825 */ /* 0x100fe200078e0002 */
[----:B------:R-:W4:Y:S02]  /*2700*/  LDG.E.CONSTANT R152, desc[UR10][R144.64] ;  /* 0x0000000a90987981 */ /* 0x000f24000c1e9900 */
[-C--:B------:R-:W-:Y:S01]  /*2710*/  IADD3 R163, PT, PT, R5, R14.reuse, RZ ;  /* 0x0000000e05a37210 */ /* 0x080fe20007ffe0ff */
[--C-:B------:R-:W-:Y:S01]  /*2720*/  IMAD.WIDE.U32 R6, R7, 0x4, R2.reuse ;  /* 0x0000000407067825 */ /* 0x100fe200078e0002 */
[----:B------:R1:W4:Y:S02]  /*2730*/  LDG.E.CONSTANT R155, desc[UR10][R10.64] ;  /* 0x0000000a0a9b7981 */ /* 0x000324000c1e9900 */
[-C--:B0-----:R-:W-:Y:S01]  /*2740*/  IADD3 R159, PT, PT, R163, R14.reuse, RZ ;  /* 0x0000000ea39f7210 */ /* 0x081fe20007ffe0ff */
[--C-:B------:R-:W-:Y:S01]  /*2750*/  IMAD.WIDE.U32 R4, R5, 0x4, R2.reuse ;  /* 0x0000000405047825 */ /* 0x100fe200078e0002 */
[----:B------:R0:W4:Y:S02]  /*2760*/  LDG.E.CONSTANT R154, desc[UR10][R6.64] ;  /* 0x0000000a069a7981 */ /* 0x000124000c1e9900 */
[-C--:B------:R-:W-:Y:S01]  /*2770*/  IADD3 R161, PT, PT, R159, R14.reuse, RZ ;  /* 0x0000000e9fa17210 */ /* 0x080fe20007ffe0ff */
[----:B------:R-:W-:Y:S01]  /*2780*/  IMAD.WIDE.U32 R162, R163, 0x4, R2 ;  /* 0x00000004a3a27825 */ /* 0x000fe200078e0002 */
[----:B------:R0:W4:Y:S03]  /*2790*/  LDG.E.CONSTANT R153, desc[UR10][R4.64] ;  /* 0x0000000a04997981 */ /* 0x000126000c1e9900 */
[----:B------:R-:W-:Y:S01]  /*27a0*/  FFMA R158, R96, R9, R13 ;  /* 0x00000009609e7223 */ /* 0x000fe2000000000d */
[-C--:B------:R-:W-:Y:S01]  /*27b0*/  IADD3 R13, PT, PT, R161, R14.reuse, RZ ;  /* 0x0000000ea10d7210 */ /* 0x080fe20007ffe0ff */
[--C-:B------:R-:W-:Y:S01]  /*27c0*/  IMAD.WIDE.U32 R8, R159, 0x4, R2.reuse ;  /* 0x000000049f087825 */ /* 0x100fe200078e0002 */
[----:B------:R0:W4:Y:S02]  /*27d0*/  LDG.E.CONSTANT R162, desc[UR10][R162.64] ;  /* 0x0000000aa2a27981 */ /* 0x000124000c1e9900 */
[----:B-1----:R-:W-:Y:S01]  /*27e0*/  IADD3 R11, PT, PT, R13, R14, RZ ;  /* 0x0000000e0d0b7210 */ /* 0x002fe20007ffe0ff */
[--C-:B------:R-:W-:Y:S01]  /*27f0*/  IMAD.WIDE.U32 R160, R161, 0x4, R2.reuse ;  /* 0x00000004a1a07825 */ /* 0x100fe200078e0002 */
[----:B------:R-:W4:Y:S03]  /*2800*/  LDG.E.CONSTANT R159, desc[UR10][R8.64] ;  /* 0x0000000a089f7981 */ /* 0x000f26000c1e9900 */
[----:B0-----:R-:W-:-:S02]  /*2810*/  IMAD.WIDE.U32 R6, R13, 0x4, R2 ;  /* 0x000000040d067825 */ /* 0x001fc400078e0002 */
[----:B------:R0:W4:Y:S02]  /*2820*/  LDG.E.CONSTANT R160, desc[UR10][R160.64] ;  /* 0x0000000aa0a07981 */ /* 0x000124000c1e9900 */
[C-C-:B------:R-:W-:Y:S01]  /*2830*/  IMAD.WIDE.U32 R4, R11.reuse, 0x4, R2.reuse ;  /* 0x000000040b047825 */ /* 0x140fe200078e0002 */
[-C--:B------:R-:W-:Y:S01]  /*2840*/  IADD3 R11, PT, PT, R11, R14.reuse, RZ ;  /* 0x0000000e0b0b7210 */ /* 0x080fe20007ffe0ff */
[----:B------:R1:W4:Y:S03]  /*2850*/  LDG.E.CONSTANT R157, desc[UR10][R6.64] ;  /* 0x0000000a069d7981 */ /* 0x000326000c1e9900 */
[CC--:B------:R-:W-:Y:S01]  /*2860*/  IADD3 R163, PT, PT, R11.reuse, R14.reuse, RZ ;  /* 0x0000000e0ba37210 */ /* 0x0c0fe20007ffe0ff */
[--C-:B------:R-:W-:Y:S01]  /*2870*/  IMAD.WIDE.U32 R144, R11, 0x4, R2.reuse ;  /* 0x000000040b907825 */ /* 0x100fe200078e0002 */
[----:B------:R1:W4:Y:S02]  /*2880*/  LDG.E.CONSTANT R156, desc[UR10][R4.64] ;  /* 0x0000000a049c7981 */ /* 0x000324000c1e9900 */
        /* <DEDUP_REMOVED lines=8> */
[----:B------:R1:W4:Y:S01]  /*2910*/  LDG.E.CONSTANT R161, desc[UR10][R10.64] ;  /* 0x0000000a0aa17981 */ /* 0x000322000c1e9900 */
[C---:B------:R-:W-:Y:S01]  /*2920*/  IADD3 R163, PT, PT, R7.reuse, R14, RZ ;  /* 0x0000000e07a37210 */ /* 0x040fe20007ffe0ff */
[----:B------:R-:W-:-:S02]  /*2930*/  IMAD.WIDE.U32 R6, R7, 0x4, R2 ;  /* 0x0000000407067825 */ /* 0x000fc400078e0002 */
[----:B------:R2:W4:Y:S01]  /*2940*/  LDG.E.CONSTANT R8, desc[UR10][R8.64] ;  /* 0x0000000a08087981 */ /* 0x000522000c1e9900 */
[CC--:B------:R-:W-:Y:S01]  /*2950*/  IADD3 R165, PT, PT, R163.reuse, R14.reuse, RZ ;  /* 0x0000000ea3a57210 */ /* 0x0c0fe20007ffe0ff */
[--C-:B------:R-:W-:Y:S02]  /*2960*/  IMAD.WIDE.U32 R4, R163, 0x4, R2.reuse ;  /* 0x00000004a3047825 */ /* 0x100fe400078e0002 */
[----:B------:R4:W4:Y:S01]  /*2970*/  LDG.E.CONSTANT R7, desc[UR10][R6.64] ;  /* 0x0000000a06077981 */ /* 0x000922000c1e9900 */
[C---:B------:R-:W-:Y:S01]  /*2980*/  IADD3 R163, PT, PT, R165.reuse, R14, RZ ;  /* 0x0000000ea5a37210 */ /* 0x040fe20007ffe0ff */
[--C-:B0-----:R-:W-:Y:S02]  /*2990*/  IMAD.WIDE.U32 R12, R165, 0x4, R2.reuse ;  /* 0x00000004a50c7825 */ /* 0x101fe400078e0002 */
[----:B------:R0:W4:Y:S02]  /*29a0*/  LDG.E.CONSTANT R4, desc[UR10][R4.64] ;  /* 0x0000000a04047981 */ /* 0x000124000c1e9900 */
[----:B-1----:R-:W-:-:S02]  /*29b0*/  IMAD.WIDE.U32 R10, R163, 0x4, R2 ;  /* 0x00000004a30a7825 */ /* 0x002fc400078e0002 */
[----:B------:R-:W4:Y:S04]  /*29c0*/  LDG.E.CONSTANT R13, desc[UR10][R12.64] ;  /* 0x0000000a0c0d7981 */ /* 0x000f28000c1e9900 */
[----:B------:R1:W4:Y:S01]  /*29d0*/  LDG.E.CONSTANT R10, desc[UR10][R10.64] ;  /* 0x0000000a0a0a7981 */ /* 0x000322000c1e9900 */
[----:B--2---:R-:W-:-:S04]  /*29e0*/  FFMA R9, R97, R146, R158 ;  /* 0x0000009261097223 */ /* 0x004fc8000000009e */
[----:B---3--:R-:W-:-:S04]  /*29f0*/  FFMA R144, R98, R147, R9 ;  /* 0x0000009362907223 */ /* 0x008fc80000000009 */
[----:B----4-:R-:W-:-:S04]  /*2a00*/  FFMA R9, R99, R148, R144 ;  /* 0x0000009463097223 */ /* 0x010fc80000000090 */
[----:B------:R-:W-:-:S04]  /*2a10*/  FFMA R144, R100, R149, R9 ;  /* 0x0000009564907223 */ /* 0x000fc80000000009 */
[----:B------:R-:W-:-:S04]  /*2a20*/  FFMA R9, R101, R150, R144 ;  /* 0x0000009665097223 */ /* 0x000fc80000000090 */
[----:B------:R-:W-:-:S04]  /*2a30*/  FFMA R6, R102, R151, R9 ;  /* 0x0000009766067223 */ /* 0x000fc80000000009 */
[----:B0-----:R-:W-:-:S04]  /*2a40*/  FFMA R5, R103, R152, R6 ;  /* 0x0000009867057223 */ /* 0x001fc80000000006 */
[----:B------:R-:W-:-:S04]  /*2a50*/  FFMA R6, R104, R155, R5 ;  /* 0x0000009b68067223 */ /* 0x000fc80000000005 */
[----:B------:R-:W-:-:S04]  /*2a60*/  FFMA R5, R105, R154, R6 ;  /* 0x0000009a69057223 */ /* 0x000fc80000000006 */
[----:B------:R-:W-:-:S04]  /*2a70*/  FFMA R6, R106, R153, R5 ;  /* 0x000000996a067223 */ /* 0x000fc80000000005 */
[----:B------:R-:W-:Y:S01]  /*2a80*/  FFMA R5, R107, R162, R6 ;  /* 0x000000a26b057223 */ /* 0x000fe20000000006 */
[----:B------:R-:W-:-:S03]  /*2a90*/  IADD3 R155, PT, PT, R163, R14, RZ ;  /* 0x0000000ea39b7210 */ /* 0x000fc60007ffe0ff */
        /* <DEDUP_REMOVED lines=8> */
[----:B------:R-:W-:Y:S01]  /*2b20*/  IADD3 R9, PT, PT, R151, R14, RZ ;  /* 0x0000000e97097210 */ /* 0x000fe20007ffe0ff */
[----:B------:R-:W-:-:S04]  /*2b30*/  IMAD.WIDE.U32 R148, R149, 0x4, R2 ;  /* 0x0000000495947825 */ /* 0x000fc800078e0002 */
[----:B------:R-:W-:Y:S02]  /*2b40*/  FFMA R6, R112, R145, R5 ;  /* 0x0000009170067223 */ /* 0x000fe40000000005 */
[----:B------:R0:W2:Y:S02]  /*2b50*/  LDG.E.CONSTANT R145, desc[UR10][R154.64] ;  /* 0x0000000a9a917981 */ /* 0x0000a4000c1e9900 */
[----:B------:R-:W-:Y:S01]  /*2b60*/  FFMA R5, R113, R164, R6 ;  /* 0x000000a471057223 */ /* 0x000fe20000000006 */
[----:B------:R-:W-:Y:S01]  /*2b70*/  IMAD.WIDE.U32 R152, R153, 0x4, R2 ;  /* 0x0000000499987825 */ /* 0x000fe200078e0002 */
[-C--:B-1----:R-:W-:Y:S01]  /*2b80*/  IADD3 R11, PT, PT, R9, R14.reuse, RZ ;  /* 0x0000000e090b7210 */ /* 0x082fe20007ffe0ff */
[----:B------:R-:W3:Y:S02]  /*2b90*/  LDG.E.CONSTANT R144, desc[UR10][R148.64] ;  /* 0x0000000a94907981 */ /* 0x000ee4000c1e9900 */
[----:B------:R-:W-:Y:S01]  /*2ba0*/  FFMA R6, R114, R161, R5 ;  /* 0x000000a172067223 */ /* 0x000fe20000000005 */
[----:B------:R-:W-:Y:S01]  /*2bb0*/  IMAD.WIDE.U32 R150, R151, 0x4, R2 ;  /* 0x0000000497967825 */ /* 0x000fe200078e0002 */
[----:B------:R-:W-:Y:S01]  /*2bc0*/  IADD3 R157, PT, PT, R11, R14, RZ ;  /* 0x0000000e0b9d7210 */ /* 0x000fe20007ffe0ff */
[----:B------:R1:W4:Y:S02]  /*2bd0*/  LDG.E.CONSTANT R147, desc[UR10][R152.64] ;  /* 0x0000000a98937981 */ /* 0x000324000c1e9900 */
[----:B------:R-:W-:Y:S01]  /*2be0*/  FFMA R5, R115, R8, R6 ;  /* 0x0000000873057223 */ /* 0x000fe20000000006 */
[----:B0-----:R-:W-:Y:S01]  /*2bf0*/  IMAD.WIDE.U32 R154, R9, 0x4, R2 ;  /* 0x00000004099a7825 */ /* 0x001fe200078e0002 */
[-C--:B------:R-:W-:Y:S01]  /*2c00*/  IADD3 R159, PT, PT, R157, R14.reuse, RZ ;  /* 0x0000000e9d9f7210 */ /* 0x080fe20007ffe0ff */
[----:B------:R-:W4:Y:S02]  /*2c10*/  LDG.E.CONSTANT R146, desc[UR10][R150.64] ;  /* 0x0000000a96927981 */ /* 0x000f24000c1e9900 */
[----:B------:R-:W-:Y:S01]  /*2c20*/  FFMA R8, R116, R7, R5 ;  /* 0x0000000774087223 */ /* 0x000fe20000000005 */
[----:B------:R-:W-:Y:S01]  /*2c30*/  IMAD.WIDE.U32 R6, R11, 0x4, R2 ;  /* 0x000000040b067825 */ /* 0x000fe200078e0002 */
[----:B------:R-:W-:Y:S01]  /*2c40*/  IADD3 R11, PT, PT, R159, R14, RZ ;  /* 0x0000000e9f0b7210 */ /* 0x000fe20007ffe0ff */
[----:B------:R-:W4:Y:S02]  /*2c50*/  LDG.E.CONSTANT R149, desc[UR10][R154.64] ;  /* 0x0000000a9a957981 */ /* 0x000f24000c1e9900 */
[----:B------:R-:W-:Y:S01]  /*2c60*/  FFMA R9, R117, R4, R8 ;  /* 0x0000000475097223 */ /* 0x000fe20000000008 */
[----:B------:R-:W-:Y:S01]  /*2c70*/  IMAD.WIDE.U32 R4, R157, 0x4, R2 ;  /* 0x000000049d047825 */ /* 0x000fe200078e0002 */
[-C--:B------:R-:W-:Y:S01]  /*2c80*/  IADD3 R157, PT, PT, R11, R14.reuse, RZ ;  /* 0x0000000e0b9d7210 */ /* 0x080fe20007ffe0ff */
[----:B------:R0:W4:Y:S02]  /*2c90*/  LDG.E.CONSTANT R148, desc[UR10][R6.64] ;  /* 0x0000000a06947981 */ /* 0x000124000c1e9900 */
[----:B------:R-:W-:Y:S01]  /*2ca0*/  FFMA R8, R118, R13, R9 ;  /* 0x0000000d76087223 */ /* 0x000fe20000000009 */
[----:B------:R-:W-:Y:S01]  /*2cb0*/  IMAD.WIDE.U32 R158, R159, 0x4, R2 ;  /* 0x000000049f9e7825 */ /* 0x000fe200078e0002 */
[----:B------:R-:W-:Y:S01]  /*2cc0*/  IADD3 R161, PT, PT, R157, R14, RZ ;  /* 0x0000000e9da17210 */ /* 0x000fe20007ffe0ff */
[----:B------:R0:W4:Y:S02]  /*2cd0*/  LDG.E.CONSTANT R151, desc[UR10][R4.64] ;  /* 0x0000000a04977981 */ /* 0x000124000c1e9900 */
[----:B-1----:R-:W-:Y:S01]  /*2ce0*/  FFMA R153, R119, R10, R8 ;  /* 0x0000000a77997223 */ /* 0x002fe20000000008 */
[--C-:B------:R-:W-:Y:S01]  /*2cf0*/  IMAD.WIDE.U32 R10, R11, 0x4, R2.reuse ;  /* 0x000000040b0a7825 */ /* 0x100fe200078e0002 */
[-C--:B------:R-:W-:Y:S01]  /*2d00*/  IADD3 R13, PT, PT, R161, R14.reuse, RZ ;  /* 0x0000000ea10d7210 */ /* 0x080fe20007ffe0ff */
[----:B------:R-:W4:Y:S02]  /*2d10*/  LDG.E.CONSTANT R150, desc[UR10][R158.64] ;  /* 0x0000000a9e967981 */ /* 0x000f24000c1e9900 */
[--C-:B------:R-:W-:Y:S01]  /*2d20*/  IMAD.WIDE.U32 R8, R157, 0x4, R2.reuse ;  /* 0x000000049d087825 */ /* 0x100fe200078e0002 */
[-C--:B0-----:R-:W-:Y:S01]  /*2d30*/  IADD3 R7, PT, PT, R13, R14.reuse, RZ ;  /* 0x0000000e0d077210 */ /* 0x081fe20007ffe0ff */
[----:B------:R0:W4:Y:S02]  /*2d40*/  LDG.E.CONSTANT R155, desc[UR10][R10.64] ;  /* 0x0000000a0a9b7981 */ /* 0x000124000c1e9900 */
[--C-:B------:R-:W-:Y:S01]  /*2d50*/  IMAD.WIDE.U32 R160, R161, 0x4, R2.reuse ;  /* 0x00000004a1a07825 */ /* 0x100fe200078e0002 */
[----:B------:R-:W-:Y:S01]  /*2d60*/  IADD3 R163, PT, PT, R7, R14, RZ ;  /* 0x0000000e07a37210 */ /* 0x000fe20007ffe0ff */
[----:B------:R1:W4:Y:S02]  /*2d70*/  LDG.E.CONSTANT R152, desc[UR10][R8.64] ;  /* 0x0000000a08987981 */ /* 0x000324000c1e9900 */
[----:B------:R-:W-:-:S02]  /*2d80*/  IMAD.WIDE.U32 R12, R13, 0x4, R2 ;  /* 0x000000040d0c7825 */ /* 0x000fc400078e0002 */
[----:B------:R-:W4:Y:S02]  /*2d90*/  LDG.E.CONSTANT R157, desc[UR10][R160.64] ;  /* 0x0000000aa09d7981 */ /* 0x000f24000c1e9900 */
[C-C-:B------:R-:W-:Y:S01]  /*2da0*/  IMAD.WIDE.U32 R4, R163.reuse, 0x4, R2.reuse ;  /* 0x00000004a3047825 */ /* 0x140fe200078e0002 */
[-C--:B------:R-:W-:Y:S01]  /*2db0*/  IADD3 R163, PT, PT, R163, R14.reuse, RZ ;  /* 0x0000000ea3a37210 */ /* 0x080fe20007ffe0ff */
[----:B------:R1:W4:Y:S02]  /*2dc0*/  LDG.E.CONSTANT R154, desc[UR10][R12.64] ;  /* 0x0000000a0c9a7981 */ /* 0x000324000c1e9900 */
[--C-:B------:R-:W-:Y:S01]  /*2dd0*/  IMAD.WIDE.U32 R6, R7, 0x4, R2.reuse ;  /* 0x0000000407067825 */ /* 0x100fe200078e0002 */
[CC--:B------:R-:W-:Y:S01]  /*2de0*/  IADD3 R165, PT, PT, R163.reuse, R14.reuse, RZ ;  /* 0x0000000ea3a57210 */ /* 0x0c0fe20007ffe0ff */
[----:B------:R1:W4:Y:S02]  /*2df0*/  LDG.E.CONSTANT R156, desc[UR10][R4.64] ;  /* 0x0000000a049c7981 */ /* 0x000324000c1e9900 */
[--C-:B0-----:R-:W-:Y:S01]  /*2e00*/  IMAD.WIDE.U32 R10, R163, 0x4, R2.reuse ;  /* 0x00000004a30a7825 */ /* 0x101fe200078e0002 */
[CC--:B------:R-:W-:Y:S01]  /*2e10*/  IADD3 R163, PT, PT, R165.reuse, R14.reuse, RZ ;  /* 0x0000000ea5a37210 */ /* 0x0c0fe20007ffe0ff */
[----:B------:R-:W4:Y:S02]  /*2e20*/  LDG.E.CONSTANT R159, desc[UR10][R6.64] ;  /* 0x0000000a069f7981 */ /* 0x000f24000c1e9900 */
[--C-:B-1----:R-:W-:Y:S01]  /*2e30*/  IMAD.WIDE.U32 R8, R165, 0x4, R2.reuse ;  /* 0x00000004a5087825 */ /* 0x102fe200078e0002 */
[C---:B------:R-:W-:Y:S01]  /*2e40*/  IADD3 R165, PT, PT, R163.reuse, R14, RZ ;  /* 0x0000000ea3a57210 */ /* 0x040fe20007ffe0ff */
[----:B------:R0:W4:Y:S02]  /*2e50*/  LDG.E.CONSTANT R161, desc[UR10][R10.64] ;  /* 0x0000000a0aa17981 */ /* 0x000124000c1e9900 */
[----:B------:R-:W-:-:S02]  /*2e60*/  IMAD.WIDE.U32 R162, R163, 0x4, R2 ;  /* 0x00000004a3a27825 */ /* 0x000fc400078e0002 */
[----:B------:R1:W4:Y:S02]  /*2e70*/  LDG.E.CONSTANT R158, desc[UR10][R8.64] ;  /* 0x0000000a089e7981 */ /* 0x000324000c1e9900 */
        /* <DEDUP_REMOVED lines=10> */
[--C-:B-1----:R-:W-:Y:S02]  /*2f20*/  IMAD.WIDE.U32 R8, R11, 0x4, R2.reuse ;  /* 0x000000040b087825 */ /* 0x102fe400078e0002 */
[----:B------:R3:W4:Y:S02]  /*2f30*/  LDG.E.CONSTANT R6, desc[UR10][R6.64] ;  /* 0x0000000a06067981 */ /* 0x000724000c1e9900 */
[C-C-:B------:R-:W-:Y:S01]  /*2f40*/  IMAD.WIDE.U32 R10, R165.reuse, 0x4, R2.reuse ;  /* 0x00000004a50a7825 */ /* 0x140fe200078e0002 */
[-C--:B------:R-:W-:Y:S01]  /*2f50*/  IADD3 R165, PT, PT, R165, R14.reuse, RZ ;  /* 0x0000000ea5a57210 */ /* 0x080fe20007ffe0ff */
[----:B------:R-:W4:Y:S03]  /*2f60*/  LDG.E.CONSTANT R9, desc[UR10][R8.64] ;  /* 0x0000000a08097981 */ /* 0x000f26000c1e9900 */
[C---:B------:R-:W-:Y:S01]  /*2f70*/  IADD3 R162, PT, PT, R165.reuse, R14, RZ ;  /* 0x0000000ea5a27210 */ /* 0x040fe20007ffe0ff */
[--C-:B------:R-:W-:Y:S01]  /*2f80*/  IMAD.WIDE.U32 R12, R165, 0x4, R2.reuse ;  /* 0x00000004a50c7825 */ /* 0x100fe200078e0002 */
[----:B------:R-:W4:Y:S03]  /*2f90*/  LDG.E.CONSTANT R10, desc[UR10][R10.64] ;  /* 0x0000000a0a0a7981 */ /* 0x000f26000c1e9900 */
[----:B------:R-:W-:-:S02]  /*2fa0*/  IMAD.WIDE.U32 R2, R162, 0x4, R2 ;  /* 0x00000004a2027825 */ /* 0x000fc400078e0002 */
        /* <DEDUP_REMOVED lines=25> */
[----:B------:R-:W-:-:S03]  /*3140*/  LEA R2, R143, R1, 0x2 ;  /* 0x000000018f027211 */ /* 0x000fc600078e10ff */
[----:B------:R-:W-:Y:S01]  /*3150*/  FFMA R3, R16, R3, R5 ;  /* 0x0000000310037223 */ /* 0x000fe20000000005 */
[----:B------:R-:W-:-:S04]  /*3160*/  IADD3 R143, PT, PT, R143, 0x1, RZ ;  /* 0x000000018f8f7810 */ /* 0x000fc80007ffe0ff */
[----:B------:R1:W-:Y:S01]  /*3170*/  STL [R2], R3 ;  /* 0x0000000302007387 */ /* 0x0003e20000100800 */
[----:B------:R-:W-:-:S13]  /*3180*/  ISETP.NE.AND P0, PT, R143, R14, PT ;  /* 0x0000000e8f00720c */ /* 0x000fda0003f05270 */
[----:B-1----:R-:W-:Y:S05]  /*3190*/  @P0 BRA `(.L_x_3) ;  /* 0xffffffdc00ec0947 */ /* 0x002fea000383ffff */
[C---:B------:R-:W-:Y:S02]  /*31a0*/  LOP3.LUT R48, R14.reuse, 0xf, RZ, 0xc0, !PT ;  /* 0x0000000f0e307812 */ /* 0x040fe400078ec0ff */
[----:B------:R-:W-:Y:S02]  /*31b0*/  LOP3.LUT R49, R14, 0x7, RZ, 0xc0, !PT ;  /* 0x000000070e317812 */ /* 0x000fe400078ec0ff */
[----:B------:R-:W-:Y:S02]  /*31c0*/  IADD3 R2, PT, PT, R48, -0x1, RZ ;  /* 0xffffffff30027810 */ /* 0x000fe40007ffe0ff */
[----:B------:R-:W-:Y:S02]  /*31d0*/  IADD3 R0, PT, PT, R14, -0x1, RZ ;  /* 0xffffffff0e007810 */ /* 0x000fe40007ffe0ff */
[----:B------:R-:W-:Y:S02]  /*31e0*/  IADD3 R3, PT, PT, R49, -0x1, RZ ;  /* 0xffffffff31037810 */ /* 0x000fe40007ffe0ff */
[----:B------:R-:W-:-:S02]  /*31f0*/  ISETP.GE.U32.AND P1, PT, R2, 0x7, PT ;  /* 0x000000070200780c */ /* 0x000fc40003f26070 */
[----:B------:R-:W-:Y:S02]  /*3200*/  LOP3.LUT R50, R14, 0x3, RZ, 0xc0, !PT ;  /* 0x000000030e327812 */ /* 0x000fe400078ec0ff */
[----:B------:R-:W-:Y:S02]  /*3210*/  ISETP.GE.U32.AND P0, PT, R0, 0xf, PT ;  /* 0x0000000f0000780c */ /* 0x000fe40003f06070 */
[----:B------:R-:W-:Y:S02]  /*3220*/  ISETP.GE.U32.AND P2, PT, R3, 0x3, PT ;  /* 0x000000030300780c */ /* 0x000fe40003f46070 */
[----:B------:R-:W-:Y:S02]  /*3230*/  LOP3.LUT R14, R14, 0x7ffffff0, RZ, 0xc0, !PT ;  /* 0x7ffffff00e0e7812 */ /* 0x000fe400078ec0ff */
[----:B------:R-:W-:-:S09]  /*3240*/  MOV R2, RZ ;  /* 0x000000ff00027202 */ /* 0x000fd20000000f00 */
.L_x_9:
[----:B------:R-:W-:Y:S01]  /*3250*/  HFMA2 R3, -RZ, RZ, 0, 0 ;  /* 0x00000000ff037431 */ /* 0x000fe200000001ff */
[----:B-1----:R-:W-:Y:S01]  /*3260*/  MOV R0, RZ ;  /* 0x000000ff00007202 */ /* 0x002fe20000000f00 */
[----:B------:R-:W-:Y:S06]  /*3270*/  @!P0 BRA `(.L_x_4) ;  /* 0x0000000400208947 */ /* 0x000fec0003800000 */
[----:B------:R-:W-:Y:S02]  /*3280*/  MOV R3, RZ ;  /* 0x000000ff00037202 */ /* 0x000fe40000000f00 */
[----:B------:R-:W-:-:S07]  /*3290*/  MOV R35, RZ ;  /* 0x000000ff00237202 */ /* 0x000fce0000000f00 */
.L_x_5:
[----:B------:R-:W0:Y:S01]  /*32a0*/  LDC.64 R32, c[0x0][0x390] ;  /* 0x0000e400ff207b82 */ /* 0x000e220000000a00 */
[C---:B------:R-:W-:Y:S02]  /*32b0*/  LEA R37, R35.reuse, R2, 0x9 ;  /* 0x0000000223257211 */ /* 0x040fe400078e48ff */
[----:B------:R-:W-:Y:S02]  /*32c0*/  LEA R0, R35, R1, 0x2 ;  /* 0x0000000123007211 */ /* 0x000fe400078e10ff */
[----:B------:R-:W-:-:S03]  /*32d0*/  IADD3 R17, PT, PT, R37, 0x600, RZ ;  /* 0x0000060025117810 */ /* 0x000fc60007ffe0ff */
[----:B------:R-:W2:Y:S01]  /*32e0*/  LDL.128 R4, [R0] ;  /* 0x0000000000047983 */ /* 0x000ea20000100c00 */
[C---:B------:R-:W-:Y:S02]  /*32f0*/  IADD3 R19, PT, PT, R37.reuse, 0x800, RZ ;  /* 0x0000080025137810 */ /* 0x040fe40007ffe0ff */
[C---:B------:R-:W-:Y:S01]  /*3300*/  IADD3 R21, PT, PT, R37.reuse, 0xa00, RZ ;  /* 0x00000a0025157810 */ /* 0x040fe20007ffe0ff */
[----:B------:R-:W3:Y:S01]  /*3310*/  LDL.128 R8, [R0+0x10] ;  /* 0x0000100000087983 */ /* 0x000ee20000100c00 */
[----:B0-----:R-:W-:-:S05]  /*3320*/  IMAD.WIDE.U32 R12, R37, 0x4, R32 ;  /* 0x00000004250c7825 */ /* 0x001fca00078e0020 */
[----:B------:R-:W2:Y:S01]  /*3330*/  LDG.E.CONSTANT R34, desc[UR10][R12.64] ;  /* 0x0000000a0c227981 */ /* 0x000ea2000c1e9900 */
[----:B------:R-:W-:-:S03]  /*3340*/  IMAD.WIDE.U32 R16, R17, 0x4, R32 ;  /* 0x0000000411107825 */ /* 0x000fc600078e0020 */
[----:B------:R-:W4:Y:S01]  /*3350*/  LDG.E.CONSTANT R36, desc[UR10][R12.64+0x800] ;  /* 0x0008000a0c247981 */ /* 0x000f22000c1e9900 */
[----:B------:R-:W-:-:S03]  /*3360*/  IMAD.WIDE.U32 R18, R19, 0x4, R32 ;  /* 0x0000000413127825 */ /* 0x000fc600078e0020 */
[----:B------:R0:W5:Y:S01]  /*3370*/  LDG.E.CONSTANT R38, desc[UR10][R12.64+0x1000] ;  /* 0x0010000a0c267981 */ /* 0x000162000c1e9900 */
[----:B------:R-:W-:-:S03]  /*3380*/  IADD3 R23, PT, PT, R37, 0xc00, RZ ;  /* 0x00000c0025177810 */ /* 0x000fc60007ffe0ff */
[----:B------:R-:W3:Y:S01]  /*3390*/  LDG.E.CONSTANT R39, desc[UR10][R16.64] ;  /* 0x0000000a10277981 */ /* 0x000ee2000c1e9900 */
[--C-:B------:R-:W-:Y:S01]  /*33a0*/  IMAD.WIDE.U32 R20, R21, 0x4, R32.reuse ;  /* 0x0000000415147825 */ /* 0x100fe200078e0020 */
[C---:B------:R-:W-:Y:S02]  /*33b0*/  IADD3 R25, PT, PT, R37.reuse, 0xe00, RZ ;  /* 0x00000e0025197810 */ /* 0x040fe40007ffe0ff */
[----:B------:R-:W3:Y:S01]  /*33c0*/  LDG.E.CONSTANT R40, desc[UR10][R18.64] ;  /* 0x0000000a12287981 */ /* 0x000ee2000c1e9900 */
[----:B------:R-:W-:Y:S01]  /*33d0*/  IADD3 R27, PT, PT, R37, 0x1000, RZ ;  /* 0x00001000251b7810 */ /* 0x000fe20007ffe0ff */
[--C-:B0-----:R-:W-:Y:S02]  /*33e0*/  IMAD.WIDE.U32 R12, R23, 0x4, R32.reuse ;  /* 0x00000004170c7825 */ /* 0x101fe400078e0020 */
[----:B------:R0:W3:Y:S02]  /*33f0*/  LDG.E.CONSTANT R41, desc[UR10][R20.64] ;  /* 0x0000000a14297981 */ /* 0x0000e4000c1e9900 */
[----:B------:R-:W-:-:S02]  /*3400*/  IMAD.WIDE.U32 R22, R25, 0x4, R32 ;  /* 0x0000000419167825 */ /* 0x000fc400078e0020 */
[----:B------:R1:W3:Y:S02]  /*3410*/  LDG.E.CONSTANT R42, desc[UR10][R12.64] ;  /* 0x0000000a0c2a7981 */ /* 0x0002e4000c1e9900 */
[----:B------:R-:W-:Y:S01]  /*3420*/  IMAD.WIDE.U32 R24, R27, 0x4, R32 ;  /* 0x000000041b187825 */ /* 0x000fe200078e0020 */
[C---:B------:R-:W-:Y:S01]  /*3430*/  IADD3 R27, PT, PT, R37.reuse, 0x1200, RZ ;  /* 0x00001200251b7810 */ /* 0x040fe20007ffe0ff */
[----:B------:R-:W3:Y:S01]  /*3440*/  LDG.E.CONSTANT R43, desc[UR10][R22.64] ;  /* 0x0000000a162b7981 */ /* 0x000ee2000c1e9900 */
[----:B------:R-:W-:-:S03]  /*3450*/  IADD3 R29, PT, PT, R37, 0x1400, RZ ;  /* 0x00001400251d7810 */ /* 0x000fc60007ffe0ff */
[----:B------:R-:W-:Y:S01]  /*3460*/  IMAD.WIDE.U32 R26, R27, 0x4, R32 ;  /* 0x000000041b1a7825 */ /* 0x000fe200078e0020 */
[----:B------:R1:W3:Y:S01]  /*3470*/  LDG.E.CONSTANT R44, desc[UR10][R24.64] ;  /* 0x0000000a182c7981 */ /* 0x0002e2000c1e9900 */
[----:B0-----:R-:W-:-:S03]  /*3480*/  IADD3 R21, PT, PT, R37, 0x1600, RZ ;  /* 0x0000160025157810 */ /* 0x001fc60007ffe0ff */
[----:B------:R-:W3:Y:S01]  /*3490*/  LDL.128 R16, [R0+0x20] ;  /* 0x0000200000107983 */ /* 0x000ee20000100c00 */
[--C-:B------:R-:W-:Y:S01]  /*34a0*/  IMAD.WIDE.U32 R28, R29, 0x4, R32.reuse ;  /* 0x000000041d1c7825 */ /* 0x100fe200078e0020 */
[----:B------:R-:W-:Y:S02]  /*34b0*/  IADD3 R31, PT, PT, R37, 0x1800, RZ ;  /* 0x00001800251f7810 */ /* 0x000fe40007ffe0ff */
[----:B------:R0:W3:Y:S01]  /*34c0*/  LDG.E.CONSTANT R45, desc[UR10][R26.64] ;  /* 0x0000000a1a2d7981 */ /* 0x0000e2000c1e9900 */
[--C-:B-1----:R-:W-:Y:S01]  /*34d0*/  IMAD.WIDE.U32 R12, R21, 0x4, R32.reuse ;  /* 0x00000004150c7825 */ /* 0x102fe200078e0020 */
[----:B------:R-:W-:Y:S02]  /*34e0*/  IADD3 R21, PT, PT, R37, 0x1a00, RZ ;  /* 0x00001a0025157810 */ /* 0x000fe40007ffe0ff */
[----:B------:R1:W3:Y:S01]  /*34f0*/  LDG.E.CONSTANT R46, desc[UR10][R28.64] ;  /* 0x0000000a1c2e7981 */ /* 0x0002e2000c1e9900 */
[----:B------:R-:W-:Y:S01]  /*3500*/  IMAD.WIDE.U32 R30, R31, 0x4, R32 ;  /* 0x000000041f1e7825 */ /* 0x000fe200078e0020 */
[----:B------:R-:W-:-:S02]  /*3510*/  IADD3 R47, PT, PT, R37, 0x1c00, RZ ;  /* 0x00001c00252f7810 */ /* 0x000fc40007ffe0ff */
[----:B------:R-:W3:Y:S01]  /*3520*/  LDG.E.CONSTANT R12, desc[UR10][R12.64] ;  /* 0x0000000a0c0c7981 */ /* 0x000ee2000c1e9900 */
[--C-:B------:R-:W-:Y:S01]  /*3530*/  IMAD.WIDE.U32 R24, R21, 0x4, R32.reuse ;  /* 0x0000000415187825 */ /* 0x100fe200078e0020 */
[----:B------:R-:W-:Y:S02]  /*3540*/  IADD3 R37, PT, PT, R37, 0x1e00, RZ ;  /* 0x00001e0025257810 */ /* 0x000fe40007ffe0ff */
[----:B------:R-:W3:Y:S01]  /*3550*/  LDG.E.CONSTANT R30, desc[UR10][R30.64] ;  /* 0x0000000a1e1e7981 */ /* 0x000ee2000c1e9900 */
[----:B0-----:R-:W-:-:S03]  /*3560*/  IMAD.WIDE.U32 R26, R47, 0x4, R32 ;  /* 0x000000042f1a7825 */ /* 0x001fc600078e0020 */
[----:B------:R-:W3:Y:S01]  /*3570*/  LDL.128 R20, [R0+0x30] ;  /* 0x0000300000147983 */ /* 0x000ee20000100c00 */
[----:B-1----:R-:W-:-:S03]  /*3580*/  IMAD.WIDE.U32 R28, R37, 0x4, R32 ;  /* 0x00000004251c7825 */ /* 0x002fc600078e0020 */
[----:B------:R-:W3:Y:S04]  /*3590*/  LDG.E.CONSTANT R24, desc[UR10][R24.64] ;  /* 0x0000000a18187981 */ /* 0x000ee8000c1e9900 */
[----:B------:R-:W3:Y:S04]  /*35a0*/  LDG.E.CONSTANT R26, desc[UR10][R26.64] ;  /* 0x0000000a1a1a7981 */ /* 0x000ee8000c1e9900 */
[----:B------:R-:W3:Y:S01]  /*35b0*/  LDG.E.CONSTANT R28, desc[UR10][R28.64] ;  /* 0x0000000a1c1c7981 */ /* 0x000ee2000c1e9900 */
[----:B------:R-:W-:-:S04]  /*35c0*/  IADD3 R35, PT, PT, R35, 0x10, RZ ;  /* 0x0000001023237810 */ /* 0x000fc80007ffe0ff */
[----:B------:R-:W-:Y:S01]  /*35d0*/  ISETP.NE.AND P3, PT, R35, R14, PT ;  /* 0x0000000e2300720c */ /* 0x000fe20003f65270 */
[----:B--2---:R-:W-:-:S04]  /*35e0*/  FFMA R4, R4, R34, R3 ;  /* 0x0000002204047223 */ /* 0x004fc80000000003 */
[----:B----4-:R-:W-:-:S04]  /*35f0*/  FFMA R5, R5, R36, R4 ;  /* 0x0000002405057223 */ /* 0x010fc80000000004 */
[----:B-----5:R-:W-:-:S04]  /*3600*/  FFMA R6, R6, R38, R5 ;  /* 0x0000002606067223 */ /* 0x020fc80000000005 */
[----:B---3--:R-:W-:-:S04]  /*3610*/  FFMA R7, R7, R39, R6 ;  /* 0x0000002707077223 */ /* 0x008fc80000000006 */
        /* <DEDUP_REMOVED lines=12> */
[----:B------:R-:W-:Y:S06]  /*36e0*/  @P3 BRA `(.L_x_5) ;  /* 0xfffffff800ec3947 */ /* 0x000fec000383ffff */
[----:B------:R-:W-:-:S07]  /*36f0*/  MOV R0, R14 ;  /* 0x0000000e00007202 */ /* 0x000fce0000000f00 */
.L_x_4:
[----:B------:R-:W-:-:S13]  /*3700*/  ISETP.NE.AND P3, PT, R48, RZ, PT ;  /* 0x000000ff3000720c */ /* 0x000fda0003f65270 */
[----:B------:R-:W-:Y:S05]  /*3710*/  @!P3 BRA `(.L_x_6) ;  /* 0x000000040048b947 */ /* 0x000fea0003800000 */
[----:B------:R-:W-:Y:S01]  /*3720*/  ISETP.NE.AND P3, PT, R49, RZ, PT ;  /* 0x000000ff3100720c */ /* 0x000fe20003f65270 */
[----:B------:R-:W-:-:S12]  /*3730*/  @!P1 BRA `(.L_x_7) ;  /* 0x0000000000949947 */ /* 0x000fd80003800000 */
[----:B------:R-:W0:Y:S01]  /*3740*/  LDC.64 R16, c[0x0][0x390] ;  /* 0x0000e400ff107b82 */ /* 0x000e220000000a00 */
[C---:B------:R-:W-:Y:S02]  /*3750*/  LEA R19, R0.reuse, R2, 0x9 ;  /* 0x0000000200137211 */ /* 0x040fe400078e48ff */
[----:B------:R-:W-:Y:S02]  /*3760*/  LEA R18, R0, R1, 0x2 ;  /* 0x0000000100127211 */ /* 0x000fe400078e10ff */
[C---:B------:R-:W-:Y:S02]  /*3770*/  IADD3 R7, PT, PT, R19.reuse, 0x200, RZ ;  /* 0x0000020013077810 */ /* 0x040fe40007ffe0ff */
[C---:B------:R-:W-:Y:S01]  /*3780*/  IADD3 R9, PT, PT, R19.reuse, 0x400, RZ ;  /* 0x0000040013097810 */ /* 0x040fe20007ffe0ff */
[----:B------:R-:W2:Y:S01]  /*3790*/  LDL.128 R20, [R18] ;  /* 0x0000000012147983 */ /* 0x000ea20000100c00 */
[C---:B------:R-:W-:Y:S02]  /*37a0*/  IADD3 R11, PT, PT, R19.reuse, 0x600, RZ ;  /* 0x00000600130b7810 */ /* 0x040fe40007ffe0ff */
[C---:B------:R-:W-:Y:S01]  /*37b0*/  IADD3 R13, PT, PT, R19.reuse, 0x800, RZ ;  /* 0x00000800130d7810 */ /* 0x040fe20007ffe0ff */
[----:B------:R-:W3:Y:S01]  /*37c0*/  LDL.128 R28, [R18+0x10] ;  /* 0x00001000121c7983 */ /* 0x000ee20000100c00 */
[----:B0-----:R-:W-:-:S04]  /*37d0*/  IMAD.WIDE.U32 R4, R19, 0x4, R16 ;  /* 0x0000000413047825 */ /* 0x001fc800078e0010 */
[--C-:B------:R-:W-:Y:S01]  /*37e0*/  IMAD.WIDE.U32 R6, R7, 0x4, R16.reuse ;  /* 0x0000000407067825 */ /* 0x100fe200078e0010 */
[----:B------:R0:W2:Y:S03]  /*37f0*/  LDG.E.CONSTANT R24, desc[UR10][R4.64] ;  /* 0x0000000a04187981 */ /* 0x0000a6000c1e9900 */
[--C-:B------:R-:W-:Y:S01]  /*3800*/  IMAD.WIDE.U32 R8, R9, 0x4, R16.reuse ;  /* 0x0000000409087825 */ /* 0x100fe200078e0010 */
[----:B------:R1:W4:Y:S03]  /*3810*/  LDG.E.CONSTANT R25, desc[UR10][R6.64] ;  /* 0x0000000a06197981 */ /* 0x000326000c1e9900 */
[----:B------:R-:W-:Y:S01]  /*3820*/  IMAD.WIDE.U32 R10, R11, 0x4, R16 ;  /* 0x000000040b0a7825 */ /* 0x000fe200078e0010 */
[----:B------:R5:W3:Y:S01]  /*3830*/  LDG.E.CONSTANT R26, desc[UR10][R8.64] ;  /* 0x0000000a081a7981 */ /* 0x000ae2000c1e9900 */
[----:B------:R-:W-:-:S02]  /*3840*/  IADD3 R27, PT, PT, R19, 0xa00, RZ ;  /* 0x00000a00131b7810 */ /* 0x000fc40007ffe0ff */
[--C-:B------:R-:W-:Y:S01]  /*3850*/  IMAD.WIDE.U32 R12, R13, 0x4, R16.reuse ;  /* 0x000000040d0c7825 */ /* 0x100fe200078e0010 */
[----:B------:R-:W-:Y:S01]  /*3860*/  IADD3 R33, PT, PT, R19, 0xc00, RZ ;  /* 0x00000c0013217810 */ /* 0x000fe20007ffe0ff */
[----:B------:R-:W3:Y:S02]  /*3870*/  LDG.E.CONSTANT R11, desc[UR10][R10.64] ;  /* 0x0000000a0a0b7981 */ /* 0x000ee4000c1e9900 */
[--C-:B0-----:R-:W-:Y:S01]  /*3880*/  IMAD.WIDE.U32 R4, R27, 0x4, R16.reuse ;  /* 0x000000041b047825 */ /* 0x101fe200078e0010 */
[----:B------:R-:W-:Y:S01]  /*3890*/  IADD3 R19, PT, PT, R19, 0xe00, RZ ;  /* 0x00000e0013137810 */ /* 0x000fe20007ffe0ff */
[----:B------:R-:W3:Y:S02]  /*38a0*/  LDG.E.CONSTANT R12, desc[UR10][R12.64] ;  /* 0x0000000a0c0c7981 */ /* 0x000ee4000c1e9900 */
[--C-:B-1----:R-:W-:Y:S02]  /*38b0*/  IMAD.WIDE.U32 R6, R33, 0x4, R16.reuse ;  /* 0x0000000421067825 */ /* 0x102fe400078e0010 */
[----:B------:R-:W3:Y:S02]  /*38c0*/  LDG.E.CONSTANT R5, desc[UR10][R4.64] ;  /* 0x0000000a04057981 */ /* 0x000ee4000c1e9900 */
[----:B-----5:R-:W-:-:S02]  /*38d0*/  IMAD.WIDE.U32 R8, R19, 0x4, R16 ;  /* 0x0000000413087825 */ /* 0x020fc400078e0010 */
[----:B------:R-:W5:Y:S04]  /*38e0*/  LDG.E.CONSTANT R6, desc[UR10][R6.64] ;  /* 0x0000000a06067981 */ /* 0x000f68000c1e9900 */
[----:B------:R-:W5:Y:S01]  /*38f0*/  LDG.E.CONSTANT R9, desc[UR10][R8.64] ;  /* 0x0000000a08097981 */ /* 0x000f62000c1e9900 */
[----:B------:R-:W-:Y:S01]  /*3900*/  IADD3 R0, PT, PT, R0, 0x8, RZ ;  /* 0x0000000800007810 */ /* 0x000fe20007ffe0ff */
[----:B--2---:R-:W-:-:S04]  /*3910*/  FFMA R20, R20, R24, R3 ;  /* 0x0000001814147223 */ /* 0x004fc80000000003 */
[----:B----4-:R-:W-:-:S04]  /*3920*/  FFMA R21, R25, R21, R20 ;  /* 0x0000001519157223 */ /* 0x010fc80000000014 */
[----:B---3--:R-:W-:-:S04]  /*3930*/  FFMA R22, R26, R22, R21 ;  /* 0x000000161a167223 */ /* 0x008fc80000000015 */
[----:B------:R-:W-:-:S04]  /*3940*/  FFMA R11, R11, R23, R22 ;  /* 0x000000170b0b7223 */ /* 0x000fc80000000016 */
[----:B------:R-:W-:-:S04]  /*3950*/  FFMA R12, R28, R12, R11 ;  /* 0x0000000c1c0c7223 */ /* 0x000fc8000000000b */
[----:B------:R-:W-:-:S04]  /*3960*/  FFMA R29, R5, R29, R12 ;  /* 0x0000001d051d7223 */ /* 0x000fc8000000000c */
[----:B-----5:R-:W-:-:S04]  /*3970*/  FFMA R30, R6, R30, R29 ;  /* 0x0000001e061e7223 */ /* 0x020fc8000000001d */
[----:B------:R-:W-:-:S07]  /*3980*/  FFMA R3, R9, R31, R30 ;  /* 0x0000001f09037223 */ /* 0x000fce000000001e */
.L_x_7:
        /* <DEDUP_REMOVED lines=9> */
[C---:B------:R-:W-:Y:S01]  /*3a20*/  IADD3 R21, PT, PT, R11.reuse, 0x600, RZ ;  /* 0x000006000b157810 */ /* 0x040fe20007ffe0ff */
[----:B0-----:R-:W-:-:S04]  /*3a30*/  IMAD.WIDE.U32 R6, R11, 0x4, R4 ;  /* 0x000000040b067825 */ /* 0x001fc800078e0004 */
[--C-:B------:R-:W-:Y:S02]  /*3a40*/  IMAD.WIDE.U32 R8, R9, 0x4, R4.reuse ;  /* 0x0000000409087825 */ /* 0x100fe400078e0004 */
[----:B------:R-:W2:Y:S02]  /*3a50*/  LDG.E.CONSTANT R6, desc[UR10][R6.64] ;  /* 0x0000000a06067981 */ /* 0x000ea4000c1e9900 */
[--C-:B------:R-:W-:Y:S02]  /*3a60*/  IMAD.WIDE.U32 R10, R13, 0x4, R4.reuse ;  /* 0x000000040d0a7825 */ /* 0x100fe400078e0004 */
[----:B------:R-:W3:Y:S02]  /*3a70*/  LDG.E.CONSTANT R9, desc[UR10][R8.64] ;  /* 0x0000000a08097981 */ /* 0x000ee4000c1e9900 */
[----:B------:R-:W-:Y:S02]  /*3a80*/  IMAD.WIDE.U32 R4, R21, 0x4, R4 ;  /* 0x0000000415047825 */ /* 0x000fe400078e0004 */
[----:B------:R-:W4:Y:S04]  /*3a90*/  LDG.E.CONSTANT R10, desc[UR10][R10.64] ;  /* 0x0000000a0a0a7981 */ /* 0x000f28000c1e9900 */
[----:B------:R-:W5:Y:S01]  /*3aa0*/  LDG.E.CONSTANT R5, desc[UR10][R4.64] ;  /* 0x0000000a04057981 */ /* 0x000f62000c1e9900 */
[----:B------:R-:W-:Y:S01]  /*3ab0*/  IADD3 R0, PT, PT, R0, 0x4, RZ ;  /* 0x0000000400007810 */ /* 0x000fe20007ffe0ff */
[----:B--2---:R-:W-:-:S04]  /*3ac0*/  FFMA R16, R16, R6, R3 ;  /* 0x0000000610107223 */ /* 0x004fc80000000003 */
[----:B---3--:R-:W-:-:S04]  /*3ad0*/  FFMA R17, R9, R17, R16 ;  /* 0x0000001109117223 */ /* 0x008fc80000000010 */
[----:B----4-:R-:W-:-:S04]  /*3ae0*/  FFMA R18, R10, R18, R17 ;  /* 0x000000120a127223 */ /* 0x010fc80000000011 */
[----:B-----5:R-:W-:-:S07]  /*3af0*/  FFMA R3, R5, R19, R18 ;  /* 0x0000001305037223 */ /* 0x020fce0000000012 */
.L_x_8:
[----:B------:R-:W-:Y:S05]  /*3b00*/  @!P3 BRA `(.L_x_6) ;  /* 0x00000000004cb947 */ /* 0x000fea0003800000 */
[----:B------:R-:W0:Y:S01]  /*3b10*/  LDC.64 R6, c[0x0][0x390] ;  /* 0x0000e400ff067b82 */ /* 0x000e220000000a00 */
[C---:B------:R-:W-:Y:S02]  /*3b20*/  LEA R11, R0.reuse, R2, 0x9 ;  /* 0x00000002000b7211 */ /* 0x040fe400078e48ff */
[----:B------:R-:W-:-:S05]  /*3b30*/  LEA R0, R0, R1, 0x2 ;  /* 0x0000000100007211 */ /* 0x000fca00078e10ff */
[----:B------:R-:W2:Y:S01]  /*3b40*/  LDL.64 R8, [R0] ;  /* 0x0000000000087983 */ /* 0x000ea20000100a00 */
[----:B0-----:R-:W-:-:S06]  /*3b50*/  IMAD.WIDE.U32 R4, R11, 0x4, R6 ;  /* 0x000000040b047825 */ /* 0x001fcc00078e0006 */
[----:B------:R-:W2:Y:S01]  /*3b60*/  LDG.E.CONSTANT R4, desc[UR10][R4.64] ;  /* 0x0000000a04047981 */ /* 0x000ea2000c1e9900 */
[----:B------:R-:W-:Y:S01]  /*3b70*/  ISETP.NE.AND P3, PT, R50, 0x1, PT ;  /* 0x000000013200780c */ /* 0x000fe20003f65270 */
[----:B--2---:R-:W-:-:S12]  /*3b80*/  FFMA R3, R8, R4, R3 ;  /* 0x0000000408037223 */ /* 0x004fd80000000003 */
[----:B------:R-:W-:Y:S05]  /*3b90*/  @!P3 BRA `(.L_x_6) ;  /* 0x000000000028b947 */ /* 0x000fea0003800000 */
[----:B------:R-:W-:Y:S01]  /*3ba0*/  ISETP.NE.AND P3, PT, R50, 0x2, PT ;  /* 0x000000023200780c */ /* 0x000fe20003f65270 */
[----:B------:R-:W2:Y:S01]  /*3bb0*/  LDL R0, [R0+0x8] ;  /* 0x0000080000007983 */ /* 0x000ea20000100800 */
[----:B------:R-:W-:-:S05]  /*3bc0*/  IADD3 R5, PT, PT, R11, 0x200, RZ ;  /* 0x000002000b057810 */ /* 0x000fca0007ffe0ff */
[----:B------:R-:W-:-:S06]  /*3bd0*/  IMAD.WIDE.U32 R4, R5, 0x4, R6 ;  /* 0x0000000405047825 */ /* 0x000fcc00078e0006 */
[----:B------:R-:W-:Y:S01]  /*3be0*/  @P3 IADD3 R11, PT, PT, R11, 0x400, RZ ;  /* 0x000004000b0b3810 */ /* 0x000fe20007ffe0ff */
[----:B------:R-:W3:Y:S04]  /*3bf0*/  LDG.E.CONSTANT R4, desc[UR10][R4.64] ;  /* 0x0000000a04047981 */ /* 0x000ee8000c1e9900 */
[----:B------:R-:W-:-:S06]  /*3c00*/  @P3 IMAD.WIDE.U32 R6, R11, 0x4, R6 ;  /* 0x000000040b063825 */ /* 0x000fcc00078e0006 */
[----:B------:R-:W2:Y:S01]  /*3c10*/  @P3 LDG.E.CONSTANT R6, desc[UR10][R6.64] ;  /* 0x0000000a06063981 */ /* 0x000ea2000c1e9900 */
[----:B---3--:R-:W-:-:S04]  /*3c20*/  FFMA R3, R4, R9, R3 ;  /* 0x0000000904037223 */ /* 0x008fc80000000003 */
[----:B--2---:R-:W-:-:S07]  /*3c30*/  @P3 FFMA R3, R6, R0, R3 ;  /* 0x0000000006033223 */ /* 0x004fce0000000003 */
.L_x_6:
[----:B------:R-:W-:Y:S01]  /*3c40*/  FMUL R0, R3, 0.044714998453855514526 ;  /* 0x3d37271303007820 */ /* 0x000fe20000400000 */
[----:B------:R-:W-:Y:S01]  /*3c50*/  HFMA2 R8, -RZ, RZ, 1.125, -9232 ;  /* 0x3c80f082ff087431 */ /* 0x000fe200000001ff */
[----:B------:R-:W-:Y:S02]  /*3c60*/  MOV R6, 0x3f800000 ;  /* 0x3f80000000067802 */ /* 0x000fe40000000f00 */
[----:B------:R-:W-:-:S04]  /*3c70*/  FMUL R0, R0, R3 ;  /* 0x0000000300007220 */ /* 0x000fc80000400000 */
[----:B------:R-:W-:Y:S01]  /*3c80*/  FFMA R0, R0, R3, R3 ;  /* 0x0000000300007223 */ /* 0x000fe20000000003 */
[----:B------:R-:W-:-:S03]  /*3c90*/  FMUL R3, R3, 0.5 ;  /* 0x3f00000003037820 */ /* 0x000fc60000400000 */
[----:B------:R-:W-:-:S04]  /*3ca0*/  FMUL R4, R0, 0.79788458347320556641 ;  /* 0x3f4c422a00047820 */ /* 0x000fc80000400000 */
[C---:B------:R-:W-:Y:S01]  /*3cb0*/  FMUL R0, |R4|.reuse, 2.8853900432586669922 ;  /* 0x4038aa3b04007820 */ /* 0x040fe20000400200 */
[C---:B------:R-:W-:Y:S01]  /*3cc0*/  FMUL R9, R4.reuse, R4 ;  /* 0x0000000404097220 */ /* 0x040fe20000400000 */
[C---:B------:R-:W-:Y:S02]  /*3cd0*/  FSETP.GE.AND P4, PT, |R4|.reuse, 0.60000002384185791016, PT ;  /* 0x3f19999a0400780b */ /* 0x040fe40003f86200 */
[----:B------:R-:W-:Y:S01]  /*3ce0*/  FSETP.GE.AND P3, PT, |R4|, 9.010913848876953125, PT ;  /* 0x41102cb40400780b */ /* 0x000fe20003f66200 */
[C---:B------:R-:W-:Y:S01]  /*3cf0*/  FFMA R8, R9.reuse, R8, -0.052303962409496307373 ;  /* 0xbd563cae09087423 */ /* 0x040fe20000000008 */
[----:B------:R-:W0:Y:S03]  /*3d00*/  MUFU.EX2 R0, R0 ;  /* 0x0000000000007308 */ /* 0x000e260000000800 */
[----:B------:R-:W-:Y:S01]  /*3d10*/  FFMA R8, R9, R8, 0.1331529766321182251 ;  /* 0x3e08594109087423 */ /* 0x000fe20000000008 */
[----:B0-----:R-:W-:-:S03]  /*3d20*/  FADD R5, R0, 1 ;  /* 0x3f80000000057421 */ /* 0x001fc60000000000 */
[----:B------:R-:W-:-:S04]  /*3d30*/  FFMA R0, R9, R8, -0.33332768082618713379 ;  /* 0xbeaaa9ed09007423 */ /* 0x000fc80000000008 */
[----:B------:R-:W-:Y:S01]  /*3d40*/  FFMA R9, R9, R0, RZ ;  /* 0x0000000009097223 */ /* 0x000fe200000000ff */
[----:B------:R-:W0:Y:S02]  /*3d50*/  MUFU.RCP R5, R5 ;  /* 0x0000000500057308 */ /* 0x000e240000001000 */
[----:B0-----:R-:W-:Y:S01]  /*3d60*/  FFMA R6, R5, -2, R6 ;  /* 0xc000000005067823 */ /* 0x001fe20000000006 */
[C---:B------:R-:W-:Y:S02]  /*3d70*/  LEA R5, R2.reuse, R15, 0x2 ;  /* 0x0000000f02057211 */ /* 0x040fe400078e10ff */
[----:B------:R-:W-:Y:S02]  /*3d80*/  IADD3 R2, PT, PT, R2, 0x1, RZ ;  /* 0x0000000102027810 */ /* 0x000fe40007ffe0ff */
[----:B------:R-:W-:Y:S02]  /*3d90*/  FSEL R7, R6, 1, !P3 ;  /* 0x3f80000006077808 */ /* 0x000fe40005800000 */
[----:B------:R-:W-:-:S02]  /*3da0*/  ISETP.NE.AND P3, PT, R2, 0x200, PT ;  /* 0x000002000200780c */ /* 0x000fc40003f65270 */
[--C-:B------:R-:W-:Y:S01]  /*3db0*/  LOP3.LUT R7, R7, 0x80000000, R4.reuse, 0xb8, !PT ;  /* 0x8000000007077812 */ /* 0x100fe200078eb804 */
[----:B------:R-:W-:-:S04]  /*3dc0*/  @!P4 FFMA R7, R4, R9, R4 ;  /* 0x000000090407c223 */ /* 0x000fc80000000004 */
[----:B------:R-:W-:-:S04]  /*3dd0*/  FADD R0, R7, 1 ;  /* 0x3f80000007007421 */ /* 0x000fc80000000000 */
[----:B------:R-:W-:-:S05]  /*3de0*/  FMUL R0, R3, R0 ;  /* 0x0000000003007220 */ /* 0x000fca0000400000 */
[----:B------:R1:W-:Y:S01]  /*3df0*/  STL [R5], R0 ;  /* 0x0000000005007387 */ /* 0x0003e20000100800 */
[----:B------:R-:W-:Y:S05]  /*3e00*/  @P3 BRA `(.L_x_9) ;  /* 0xfffffff400103947 */ /* 0x000fea000383ffff */
.L_x_2:
[----:B------:R-:W2:Y:S01]  /*3e10*/  S2R R3, SR_TID.X ;  /* 0x0000000000037919 */ /* 0x000ea20000002100 */
[----:B------:R-:W2:Y:S01]  /*3e20*/  S2UR UR4, SR_CTAID.X ;  /* 0x00000000000479c3 */ /* 0x000ea20000002500 */
[----:B------:R-:W3:Y:S01]  /*3e30*/  LDCU.64 UR6, c[0x0][0x398] ;  /* 0x00007300ff0677ac */ /* 0x000ee20008000a00 */
[----:B-1----:R-:W-:-:S06]  /*3e40*/  IADD3 R0, PT, PT, R1, 0x420, RZ ;  /* 0x0000042001007810 */ /* 0x002fcc0007ffe0ff */
[----:B------:R-:W2:Y:S01]  /*3e50*/  LDC R68, c[0x0][0x360] ;  /* 0x0000d800ff447b82 */ /* 0x000ea20000000800 */
[----:B---3--:R-:W-:-:S04]  /*3e60*/  UIADD3 UR6, UP0, UPT, UR6, 0x1000, URZ ;  /* 0x0000100006067890 */ /* 0x008fc8000ff1e0ff */
[----:B------:R-:W-:Y:S01]  /*3e70*/  UIADD3.X UR7, UPT, UPT, URZ, UR7, URZ, UP0, !UPT ;  /* 0x00000007ff077290 */ /* 0x000fe200087fe4ff */
[----:B--2---:R-:W-:Y:S01]  /*3e80*/  IMAD R68, R68, UR4, R3 ;  /* 0x0000000444447c24 */ /* 0x004fe2000f8e0203 */
[----:B------:R-:W-:-:S10]  /*3e90*/  UMOV UR4, URZ ;  /* 0x000000ff00047c82 */ /* 0x000fd40008000000 */
.L_x_11:
[----:B------:R-:W-:Y:S01]  /*3ea0*/  UIMAD.WIDE.U32 UR8, UR4, 0x4, UR6 ;  /* 0x00000004040878a5 */ /* 0x000fe2000f8e0006 */
[----:B-1----:R-:W-:Y:S01]  /*3eb0*/  HFMA2 R103, -RZ, RZ, 0, 0 ;  /* 0x00000000ff677431 */ /* 0x002fe200000001ff */
[----:B------:R-:W-:Y:S01]  /*3ec0*/  MOV R69, R0 ;  /* 0x0000000000457202 */ /* 0x000fe20000000f00 */
[----:B------:R-:W-:-:S03]  /*3ed0*/  UMOV UR5, URZ ;  /* 0x000000ff00057c82 */ /* 0x000fc60008000000 */
[----:B------:R-:W-:Y:S02]  /*3ee0*/  MOV R5, UR9 ;  /* 0x0000000900057c02 */ /* 0x000fe40008000f00 */
[----:B------:R-:W-:Y:S02]  /*3ef0*/  MOV R3, UR9 ;  /* 0x0000000900037c02 */ /* 0x000fe40008000f00 */
[----:B------:R-:W-:Y:S02]  /*3f00*/  MOV R2, UR8 ;  /* 0x0000000800027c02 */ /* 0x000fe40008000f00 */
[----:B------:R-:W-:Y:S02]  /*3f10*/  MOV R4, UR8 ;  /* 0x0000000800047c02 */ /* 0x000fe40008000f00 */
[----:B------:R-:W-:-:S07]  /*3f20*/  MOV R3, R5 ;  /* 0x0000000500037202 */ /* 0x000fce0000000f00 */
.L_x_10:
[----:B------:R-:W2:Y:S04]  /*3f30*/  LDL.128 R4, [R69+-0x20] ;  /* 0xffffe00045047983 */ /* 0x000ea80000100c00 */
[----:B------:R-:W2:Y:S04]  /*3f40*/  LDG.E.CONSTANT R102, desc[UR10][R2.64+-0x1000] ;  /* 0xfff0000a02667981 */ /* 0x000ea8000c1e9900 */
[----:B------:R-:W3:Y:S04]  /*3f50*/  LDG.E.CONSTANT R104, desc[UR10][R2.64+-0xe00] ;  /* 0xfff2000a02687981 */ /* 0x000ee8000c1e9900 */
[----:B------:R-:W4:Y:S04]  /*3f60*/  LDG.E.CONSTANT R105, desc[UR10][R2.64+-0xc00] ;  /* 0xfff4000a02697981 */ /* 0x000f28000c1e9900 */
[----:B------:R-:W5:Y:S04]  /*3f70*/  LDG.E.CONSTANT R106, desc[UR10][R2.64+-0xa00] ;  /* 0xfff6000a026a7981 */ /* 0x000f68000c1e9900 */
[----:B------:R-:W5:Y:S04]  /*3f80*/  LDL.128 R8, [R69+-0x10] ;  /* 0xfffff00045087983 */ /* 0x000f680000100c00 */
[----:B------:R-:W5:Y:S04]  /*3f90*/  LDG.E.CONSTANT R107, desc[UR10][R2.64+-0x800] ;  /* 0xfff8000a026b7981 */ /* 0x000f68000c1e9900 */
[----:B------:R-:W5:Y:S04]  /*3fa0*/  LDG.E.CONSTANT R108, desc[UR10][R2.64+-0x600] ;  /* 0xfffa000a026c7981 */ /* 0x000f68000c1e9900 */
[----:B------:R-:W5:Y:S04]  /*3fb0*/  LDG.E.CONSTANT R109, desc[UR10][R2.64+-0x400] ;  /* 0xfffc000a026d7981 */ /* 0x000f68000c1e9900 */
[----:B------:R-:W5:Y:S04]  /*3fc0*/  LDG.E.CONSTANT R110, desc[UR10][R2.64+-0x200] ;  /* 0xfffe000a026e7981 */ /* 0x000f68000c1e9900 */
[----:B------:R-:W5:Y:S04]  /*3fd0*/  LDL.128 R12, [R69] ;  /* 0x00000000450c7983 */ /* 0x000f680000100c00 */
[----:B------:R-:W5:Y:S04]  /*3fe0*/  LDG.E.CONSTANT R111, desc[UR10][R2.64] ;  /* 0x0000000a026f7981 */ /* 0x000f68000c1e9900 */
[----:B------:R-:W5:Y:S04]  /*3ff0*/  LDG.E.CONSTANT R112, desc[UR10][R2.64+0x200] ;  /* 0x0002000a02707981 */ /* 0x000f68000c1e9900 */
[----:B------:R-:W5:Y:S04]  /*4000*/  LDG.E.CONSTANT R113, desc[UR10][R2.64+0x400] ;  /* 0x0004000a02717981 */ /* 0x000f68000c1e9900 */
[----:B------:R-:W5:Y:S04]  /*4010*/  LDG.E.CONSTANT R114, desc[UR10][R2.64+0x600] ;  /* 0x0006000a02727981 */ /* 0x000f68000c1e9900 */
[----:B------:R-:W5:Y:S04]  /*4020*/  LDL.128 R16, [R69+0x10] ;  /* 0x0000100045107983 */ /* 0x000f680000100c00 */
        /* <DEDUP_REMOVED lines=59> */
[----:B------:R1:W5:Y:S04]  /*43e0*/  LDL.128 R64, [R69+0xd0] ;  /* 0x0000d00045407983 */ /* 0x0003680000100c00 */
[----:B------:R-:W5:Y:S04]  /*43f0*/  LDG.E.CONSTANT R73, desc[UR10][R2.64+0x6800] ;  /* 0x0068000a02497981 */ /* 0x000f68000c1e9900 */
[----:B------:R-:W5:Y:S04]  /*4400*/  LDG.E.CONSTANT R72, desc[UR10][R2.64+0x6a00] ;  /* 0x006a000a02487981 */ /* 0x000f68000c1e9900 */
[----:B------:R-:W5:Y:S04]  /*4410*/  LDG.E.CONSTANT R71, desc[UR10][R2.64+0x6c00] ;  /* 0x006c000a02477981 */ /* 0x000f68000c1e9900 */
[----:B------:R0:W5:Y:S01]  /*4420*/  LDG.E.CONSTANT R70, desc[UR10][R2.64+0x6e00] ;  /* 0x006e000a02467981 */ /* 0x000162000c1e9900 */
[----:B--2---:R-:W-:Y:S01]  /*4430*/  FFMA R4, R4, R102, R103 ;  /* 0x0000006604047223 */ /* 0x004fe20000000067 */
[----:B------:R-:W-:Y:S01]  /*4440*/  UIADD3 UR5, UPT, UPT, UR5, 0x40, URZ ;  /* 0x0000004005057890 */ /* 0x000fe2000fffe0ff */
[----:B-1----:R-:W-:-:S02]  /*4450*/  IADD3 R69, PT, PT, R69, 0x100, RZ ;  /* 0x0000010045457810 */ /* 0x002fc40007ffe0ff */
[----:B---3--:R-:W-:Y:S01]  /*4460*/  FFMA R5, R5, R104, R4 ;  /* 0x0000006805057223 */ /* 0x008fe20000000004 */
[----:B------:R-:W-:-:S03]  /*4470*/  UISETP.NE.AND UP0, UPT, UR5, 0x200, UPT ;  /* 0x000002000500788c */ /* 0x000fc6000bf05270 */
[----:B----4-:R-:W-:Y:S01]  /*4480*/  FFMA R6, R6, R105, R5 ;  /* 0x0000006906067223 */ /* 0x010fe20000000005 */
[----:B0-----:R-:W-:-:S03]  /*4490*/  IADD3 R2, P0, PT, R2, 0x8000, RZ ;  /* 0x0000800002027810 */ /* 0x001fc60007f1e0ff */
[----:B-----5:R-:W-:Y:S01]  /*44a0*/  FFMA R7, R7, R106, R6 ;  /* 0x0000006a07077223 */ /* 0x020fe20000000006 */
[----:B------:R-:W-:-:S03]  /*44b0*/  IADD3.X R3, PT, PT, RZ, R3, RZ, P0, !PT ;  /* 0x00000003ff037210 */ /* 0x000fc600007fe4ff */
        /* <DEDUP_REMOVED lines=60> */
[----:B------:R-:W-:Y:S06]  /*4880*/  BRA.U UP0, `(.L_x_10) ;  /* 0xfffffff500a87547 */ /* 0x000fec000b83ffff */
[----:B------:R-:W0:Y:S01]  /*4890*/  LDC.64 R2, c[0x0][0x3a0] ;  /* 0x0000e800ff027b82 */ /* 0x000e220000000a00 */
[----:B------:R-:W-:Y:S01]  /*48a0*/  LEA R5, R68, UR4, 0x7 ;  /* 0x0000000444057c11 */ /* 0x000fe2000f8e38ff */
[----:B------:R-:W-:-:S04]  /*48b0*/  UIADD3 UR4, UPT, UPT, UR4, 0x1, URZ ;  /* 0x0000000104047890 */ /* 0x000fc8000fffe0ff */
[----:B------:R-:W-:Y:S01]  /*48c0*/  UISETP.NE.AND UP0, UPT, UR4, 0x80, UPT ;  /* 0x000000800400788c */ /* 0x000fe2000bf05270 */
[----:B0-----:R-:W-:-:S05]  /*48d0*/  IMAD.WIDE R2, R5, 0x4, R2 ;  /* 0x0000000405027825 */ /* 0x001fca00078e0202 */
[----:B------:R1:W-:Y:S03]  /*48e0*/  STG.E desc[UR10][R2.64], R103 ;  /* 0x0000006702007986 */ /* 0x0003e6000c10190a */
[----:B------:R-:W-:Y:S05]  /*48f0*/  BRA.U UP0, `(.L_x_11) ;  /* 0xfffffff500687547 */ /* 0x000fea000b83ffff */
[----:B------:R-:W-:Y:S05]  /*4900*/  EXIT ;  /* 0x000000000000794d */ /* 0x000fea0003800000 */
.L_x_12:
        /* <DEDUP_REMOVED lines=15> */
.L_x_31:


//--------------------- .text._Z8mlp_fullPKfS0_S0_Pfi --------------------------
	.section	.text._Z8mlp_fullPKfS0_S0_Pfi,"ax",@progbits
	.align	128
        .global         _Z8mlp_fullPKfS0_S0_Pfi
        .type           _Z8mlp_fullPKfS0_S0_Pfi,@function
        .size           _Z8mlp_fullPKfS0_S0_Pfi,(.L_x_32 - _Z8mlp_fullPKfS0_S0_Pfi)
        .other          _Z8mlp_fullPKfS0_S0_Pfi,@"STO_CUDA_ENTRY STV_DEFAULT"
_Z8mlp_fullPKfS0_S0_Pfi:
.text._Z8mlp_fullPKfS0_S0_Pfi:
        /* <DEDUP_REMOVED lines=9> */
[----:B------:R-:W-:Y:S01]  /*0090*/  HFMA2 R6, -RZ, RZ, 0, 0 ;  /* 0x00000000ff067431 */ /* 0x000fe200000001ff */
[----:B------:R-:W0:Y:S01]  /*00a0*/  LDCU.64 UR10, c[0x0][0x358] ;  /* 0x00006b00ff0a77ac */ /* 0x000e220008000a00 */
[----:B------:R-:W-:-:S05]  /*00b0*/  NOP ;  /* 0x0000000000007918 */ /* 0x000fca0000000000 */
.L_x_14:
[----:B------:R-:W-:Y:S02]  /*00c0*/  MOV R14, RZ ;  /* 0x000000ff000e7202 */ /* 0x000fe40000000f00 */
[----:B-1----:R-:W-:-:S07]  /*00d0*/  MOV R7, RZ ;  /* 0x000000ff00077202 */ /* 0x002fce0000000f00 */
.L_x_13:
[----:B------:R-:W1:Y:S01]  /*00e0*/  LDC.64 R2, c[0x0][0x380] ;  /* 0x0000e000ff027b82 */ /* 0x000e620000000a00 */
[----:B------:R-:W-:Y:S02]  /*00f0*/  LEA R9, R0, R7, 0x7 ;  /* 0x0000000700097211 */ /* 0x000fe400078e38ff */
[----:B------:R-:W-:-:S05]  /*0100*/  LEA R11, R7, R6, 0x9 ;  /* 0x00000006070b7211 */ /* 0x000fca00078e48ff */
[----:B------:R-:W2:Y:S01]  /*0110*/  LDC.64 R4, c[0x0][0x388] ;  /* 0x0000e200ff047b82 */ /* 0x000ea20000000a00 */
[----:B-1----:R-:W-:-:S05]  /*0120*/  IMAD.WIDE R2, R9, 0x4, R2 ;  /* 0x0000000409027825 */ /* 0x002fca00078e0202 */
[----:B0-----:R-:W3:Y:S01]  /*0130*/  LDG.E.CONSTANT R15, desc[UR10][R2.64] ;  /* 0x0000000a020f7981 */ /* 0x001ee2000c1e9900 */
[----:B--2---:R-:W-:-:S03]  /*0140*/  IMAD.WIDE.U32 R4, R11, 0x4, R4 ;  /* 0x000000040b047825 */ /* 0x004fc600078e0004 */
[----:B------:R-:W2:Y:S04]  /*0150*/  LDG.E.CONSTANT R17, desc[UR10][R2.64+0x4] ;  /* 0x0000040a02117981 */ /* 0x000ea8000c1e9900 */
[----:B------:R-:W3:Y:S04]  /*0160*/  LDG.E.CONSTANT R16, desc[UR10][R4.64] ;  /* 0x0000000a04107981 */ /* 0x000ee8000c1e9900 */
[----:B------:R-:W2:Y:S04]  /*0170*/  LDG.E.CONSTANT R24, desc[UR10][R4.64+0x800] ;  /* 0x0008000a04187981 */ /* 0x000ea8000c1e9900 */
[----:B------:R-:W4:Y:S04]  /*0180*/  LDG.E.CONSTANT R18, desc[UR10][R2.64+0x8] ;  /* 0x0000080a02127981 */ /* 0x000f28000c1e9900 */
[----:B------:R-:W4:Y:S04]  /*0190*/  LDG.E.CONSTANT R19, desc[UR10][R4.64+0x1000] ;  /* 0x0010000a04137981 */ /* 0x000f28000c1e9900 */
[----:B------:R-:W5:Y:S04]  /*01a0*/  LDG.E.CONSTANT R21, desc[UR10][R2.64+0xc] ;  /* 0x00000c0a02157981 */ /* 0x000f68000c1e9900 */
        /* <DEDUP_REMOVED lines=10> */
[----:B------:R-:W5:Y:S01]  /*0250*/  LDG.E.CONSTANT R26, desc[UR10][R4.64+0x7800] ;  /* 0x0078000a041a7981 */ /* 0x000f62000c1e9900 */
[----:B---3--:R-:W-:-:S03]  /*0260*/  FFMA R16, R15, R16, R14 ;  /* 0x000000100f107223 */ /* 0x008fc6000000000e */
[----:B------:R-:W3:Y:S04]  /*0270*/  LDG.E.CONSTANT R14, desc[UR10][R2.64+0x20] ;  /* 0x0000200a020e7981 */ /* 0x000ee8000c1e9900 */
[----:B------:R-:W3:Y:S01]  /*0280*/  LDG.E.CONSTANT R15, desc[UR10][R4.64+0x4000] ;  /* 0x0040000a040f7981 */ /* 0x000ee2000c1e9900 */
[----:B--2---:R-:W-:-:S03]  /*0290*/  FFMA R25, R17, R24, R16 ;  /* 0x0000001811197223 */ /* 0x004fc60000000010 */
[----:B------:R-:W2:Y:S04]  /*02a0*/  LDG.E.CONSTANT R16, desc[UR10][R2.64+0x24] ;  /* 0x0000240a02107981 */ /* 0x000ea8000c1e9900 */
[----:B------:R-:W2:Y:S01]  /*02b0*/  LDG.E.CONSTANT R17, desc[UR10][R4.64+0x4800] ;  /* 0x0048000a04117981 */ /* 0x000ea2000c1e9900 */
[----:B----4-:R-:W-:-:S03]  /*02c0*/  FFMA R24, R18, R19, R25 ;  /* 0x0000001312187223 */ /* 0x010fc60000000019 */
[----:B------:R-:W4:Y:S04]  /*02d0*/  LDG.E.CONSTANT R18, desc[UR10][R2.64+0x28] ;  /* 0x0000280a02127981 */ /* 0x000f28000c1e9900 */
[----:B------:R-:W4:Y:S01]  /*02e0*/  LDG.E.CONSTANT R19, desc[UR10][R4.64+0x5000] ;  /* 0x0050000a04137981 */ /* 0x000f22000c1e9900 */
[----:B-----5:R-:W-:-:S03]  /*02f0*/  FFMA R25, R21, R20, R24 ;  /* 0x0000001415197223 */ /* 0x020fc60000000018 */
[----:B------:R-:W5:Y:S04]  /*0300*/  LDG.E.CONSTANT R20, desc[UR10][R2.64+0x2c] ;  /* 0x00002c0a02147981 */ /* 0x000f68000c1e9900 */
[----:B------:R-:W5:Y:S01]  /*0310*/  LDG.E.CONSTANT R21, desc[UR10][R4.64+0x5800] ;  /* 0x0058000a04157981 */ /* 0x000f62000c1e9900 */
[----:B------:R-:W-:-:S03]  /*0320*/  FFMA R25, R22, R23, R25 ;  /* 0x0000001716197223 */ /* 0x000fc60000000019 */
[----:B------:R-:W5:Y:S04]  /*0330*/  LDG.E.CONSTANT R22, desc[UR10][R2.64+0x30] ;  /* 0x0000300a02167981 */ /* 0x000f68000c1e9900 */
[----:B------:R-:W5:Y:S01]  /*0340*/  LDG.E.CONSTANT R23, desc[UR10][R4.64+0x6000] ;  /* 0x0060000a04177981 */ /* 0x000f62000c1e9900 */
[----:B------:R-:W-:-:S03]  /*0350*/  FFMA R29, R8, R9, R25 ;  /* 0x00000009081d7223 */ /* 0x000fc60000000019 */
[----:B------:R-:W5:Y:S04]  /*0360*/  LDG.E.CONSTANT R9, desc[UR10][R2.64+0x34] ;  /* 0x0000340a02097981 */ /* 0x000f68000c1e9900 */
[----:B------:R-:W5:Y:S04]  /*0370*/  LDG.E.CONSTANT R24, desc[UR10][R4.64+0x6800] ;  /* 0x0068000a04187981 */ /* 0x000f68000c1e9900 */
[----:B------:R-:W5:Y:S04]  /*0380*/  LDG.E.CONSTANT R8, desc[UR10][R2.64+0x38] ;  /* 0x0000380a02087981 */ /* 0x000f68000c1e9900 */
[----:B------:R-:W5:Y:S01]  /*0390*/  LDG.E.CONSTANT R25, desc[UR10][R2.64+0x3c] ;  /* 0x00003c0a02197981 */ /* 0x000f62000c1e9900 */
[----:B------:R-:W-:-:S04]  /*03a0*/  FFMA R11, R10, R11, R29 ;  /* 0x0000000b0a0b7223 */ /* 0x000fc8000000001d */
[----:B------:R-:W-:Y:S01]  /*03b0*/  FFMA R11, R12, R13, R11 ;  /* 0x0000000d0c0b7223 */ /* 0x000fe2000000000b */
[----:B------:R-:W-:-:S04]  /*03c0*/  IADD3 R7, PT, PT, R7, 0x10, RZ ;  /* 0x0000001007077810 */ /* 0x000fc80007ffe0ff */
[----:B------:R-:W-:Y:S01]  /*03d0*/  ISETP.NE.AND P0, PT, R7, 0x80, PT ;  /* 0x000000800700780c */ /* 0x000fe20003f05270 */
[----:B---3--:R-:W-:-:S04]  /*03e0*/  FFMA R11, R14, R15, R11 ;  /* 0x0000000f0e0b7223 */ /* 0x008fc8000000000b */
[----:B--2---:R-:W-:-:S04]  /*03f0*/  FFMA R11, R16, R17, R11 ;  /* 0x00000011100b7223 */ /* 0x004fc8000000000b */
[----:B----4-:R-:W-:-:S04]  /*0400*/  FFMA R11, R18, R19, R11 ;  /* 0x00000013120b7223 */ /* 0x010fc8000000000b */
[----:B-----5:R-:W-:-:S04]  /*0410*/  FFMA R11, R20, R21, R11 ;  /* 0x00000015140b7223 */ /* 0x020fc8000000000b */
[----:B------:R-:W-:-:S04]  /*0420*/  FFMA R22, R22, R23, R11 ;  /* 0x0000001716167223 */ /* 0x000fc8000000000b */
[----:B------:R-:W-:-:S04]  /*0430*/  FFMA R9, R9, R24, R22 ;  /* 0x0000001809097223 */ /* 0x000fc80000000016 */
[----:B------:R-:W-:-:S04]  /*0440*/  FFMA R8, R8, R27, R9 ;  /* 0x0000001b08087223 */ /* 0x000fc80000000009 */
[----:B------:R-:W-:Y:S01]  /*0450*/  FFMA R14, R25, R26, R8 ;  /* 0x0000001a190e7223 */ /* 0x000fe20000000008 */
[----:B------:R-:W-:Y:S06]  /*0460*/  @P0 BRA `(.L_x_13) ;  /* 0xfffffffc001c0947 */ /* 0x000fec000383ffff */
[C---:B------:R-:W-:Y:S01]  /*0470*/  FMUL R3, R14.reuse, 0.044714998453855514526 ;  /* 0x3d3727130e037820 */ /* 0x040fe20000400000 */
[----:B------:R-:W-:Y:S01]  /*0480*/  MOV R8, 0x3c80f082 ;  /* 0x3c80f08200087802 */ /* 0x000fe20000000f00 */
[----:B------:R-:W-:Y:S02]  /*0490*/  HFMA2 R5, -RZ, RZ, 1.875, 0 ;  /* 0x3f800000ff057431 */ /* 0x000fe400000001ff */
[----:B------:R-:W-:-:S04]  /*04a0*/  FMUL R3, R14, R3 ;  /* 0x000000030e037220 */ /* 0x000fc80000400000 */
[C---:B------:R-:W-:Y:S01]  /*04b0*/  FFMA R3, R14.reuse, R3, R14 ;  /* 0x000000030e037223 */ /* 0x040fe2000000000e */
        /* <DEDUP_REMOVED lines=13> */
[----:B0-----:R-:W-:-:S05]  /*0590*/  FFMA R5, R4, -2, R5 ;  /* 0xc000000004057823 */ /* 0x001fca0000000005 */
[----:B------:R-:W-:-:S04]  /*05a0*/  FSEL R8, R5, 1, !P0 ;  /* 0x3f80000005087808 */ /* 0x000fc80004000000 */
[--C-:B------:R-:W-:Y:S01]  /*05b0*/  LOP3.LUT R8, R8, 0x80000000, R3.reuse, 0xb8, !PT ;  /* 0x8000000008087812 */ /* 0x100fe200078eb803 */
[----:B------:R-:W-:Y:S01]  /*05c0*/  @!P1 FFMA R8, R3, R2, R3 ;  /* 0x0000000203089223 */ /* 0x000fe20000000003 */
[C---:B------:R-:W-:Y:S02]  /*05d0*/  LEA R2, R6.reuse, R1, 0x2 ;  /* 0x0000000106027211 */ /* 0x040fe400078e10ff */
[----:B------:R-:W-:Y:S01]  /*05e0*/  IADD3 R6, PT, PT, R6, 0x1, RZ ;  /* 0x0000000106067810 */ /* 0x000fe20007ffe0ff */
[----:B------:R-:W-:-:S03]  /*05f0*/  FADD R3, R8, 1 ;  /* 0x3f80000008037421 */ /* 0x000fc60000000000 */
[----:B------:R-:W-:Y:S01]  /*0600*/  ISETP.NE.AND P0, PT, R6, 0x200, PT ;  /* 0x000002000600780c */ /* 0x000fe20003f05270 */
[----:B------:R-:W-:-:S05]  /*0610*/  FMUL R3, R14, R3 ;  /* 0x000000030e037220 */ /* 0x000fca0000400000 */
[----:B------:R1:W-:Y:S07]  /*0620*/  STL [R2], R3 ;  /* 0x0000000302007387 */ /* 0x0003ee0000100800 */
[----:B------:R-:W-:Y:S05]  /*0630*/  @P0 BRA `(.L_x_14) ;  /* 0xfffffff800a00947 */ /* 0x000fea000383ffff */
[----:B------:R-:W0:Y:S01]  /*0640*/  LDCU.64 UR6, c[0x0][0x390] ;  /* 0x00007200ff0677ac */ /* 0x000e220008000a00 */
[----:B-1----:R-:W-:Y:S01]  /*0650*/  IADD3 R2, PT, PT, R1, 0x20, RZ ;  /* 0x0000002001027810 */ /* 0x002fe20007ffe0ff */
[----:B------:R-:W-:Y:S01]  /*0660*/  UMOV UR4, URZ ;  /* 0x000000ff00047c82 */ /* 0x000fe20008000000 */
[----:B0-----:R-:W-:-:S04]  /*0670*/  UIADD3 UR6, UP0, UPT, UR6, 0x1000, URZ ;  /* 0x0000100006067890 */ /* 0x001fc8000ff1e0ff */
[----:B------:R-:W-:-:S12]  /*0680*/  UIADD3.X UR7, UPT, UPT, URZ, UR7, URZ, UP0, !UPT ;  /* 0x00000007ff077290 */ /* 0x000fd800087fe4ff */
.L_x_16:
[----:B------:R-:W-:Y:S01]  /*0690*/  UIMAD.WIDE.U32 UR8, UR4, 0x4, UR6 ;  /* 0x00000004040878a5 */ /* 0x000fe2000f8e0006 */
[----:B0-----:R-:W-:Y:S01]  /*06a0*/  MOV R9, RZ ;  /* 0x000000ff00097202 */ /* 0x001fe20000000f00 */
[----:B------:R-:W-:Y:S01]  /*06b0*/  UMOV UR5, URZ ;  /* 0x000000ff00057c82 */ /* 0x000fe20008000000 */
[----:B------:R-:W-:-:S03]  /*06c0*/  MOV R3, R2 ;  /* 0x0000000200037202 */ /* 0x000fc60000000f00 */
[----:B------:R-:W-:Y:S02]  /*06d0*/  MOV R4, UR8 ;  /* 0x0000000800047c02 */ /* 0x000fe40008000f00 */
[----:B------:R-:W-:Y:S02]  /*06e0*/  MOV R7, UR9 ;  /* 0x0000000900077c02 */ /* 0x000fe40008000f00 */
[----:B------:R-:W-:Y:S02]  /*06f0*/  MOV R5, UR9 ;  /* 0x0000000900057c02 */ /* 0x000fe40008000f00 */
[----:B------:R-:W-:Y:S02]  /*0700*/  MOV R6, UR8 ;  /* 0x0000000800067c02 */ /* 0x000fe40008000f00 */
[----:B------:R-:W-:Y:S02]  /*0710*/  MOV R16, R4 ;  /* 0x0000000400107202 */ /* 0x000fe40000000f00 */
[----:B------:R-:W-:-:S07]  /*0720*/  MOV R17, R7 ;  /* 0x0000000700117202 */ /* 0x000fce0000000f00 */
.L_x_15:
        /* <DEDUP_REMOVED lines=10> */
[----:B------:R-:W5:Y:S04]  /*07d0*/  LDG.E.CONSTANT R23, desc[UR10][R16.64] ;  /* 0x0000000a10177981 */ /* 0x000f68000c1e9900 */
[----:B------:R-:W5:Y:S01]  /*07e0*/  LDG.E.CONSTANT R26, desc[UR10][R16.64+0x5600] ;  /* 0x0056000a101a7981 */ /* 0x000f62000c1e9900 */
[----:B--2---:R-:W-:-:S03]  /*07f0*/  FFMA R12, R12, R8, R9 ;  /* 0x000000080c0c7223 */ /* 0x004fc60000000009 */
[----:B------:R-:W2:Y:S01]  /*0800*/  LDL.128 R8, [R3] ;  /* 0x0000000003087983 */ /* 0x000ea20000100c00 */
[----:B---3--:R-:W-:-:S03]  /*0810*/  FFMA R13, R13, R20, R12 ;  /* 0x000000140d0d7223 */ /* 0x008fc6000000000c */
[----:B------:R-:W3:Y:S01]  /*0820*/  LDG.E.CONSTANT R20, desc[UR10][R16.64+0x200] ;  /* 0x0002000a10147981 */ /* 0x000ee2000c1e9900 */
[----:B----4-:R-:W-:-:S03]  /*0830*/  FFMA R14, R14, R21, R13 ;  /* 0x000000150e0e7223 */ /* 0x010fc6000000000d */
[----:B------:R-:W4:Y:S01]  /*0840*/  LDG.E.CONSTANT R21, desc[UR10][R16.64+0x400] ;  /* 0x0004000a10157981 */ /* 0x000f22000c1e9900 */
[----:B-----5:R-:W-:-:S03]  /*0850*/  FFMA R15, R15, R24, R14 ;  /* 0x000000180f0f7223 */ /* 0x020fc6000000000e */
[----:B------:R-:W5:Y:S01]  /*0860*/  LDG.E.CONSTANT R24, desc[UR10][R16.64+0x600] ;  /* 0x0006000a10187981 */ /* 0x000f62000c1e9900 */
[----:B------:R-:W-:-:S03]  /*0870*/  FFMA R4, R4, R25, R15 ;  /* 0x0000001904047223 */ /* 0x000fc6000000000f */
[----:B------:R-:W5:Y:S04]  /*0880*/  LDL.128 R12, [R3+0x10] ;  /* 0x00001000030c7983 */ /* 0x000f680000100c00 */
[----:B------:R-:W5:Y:S01]  /*0890*/  LDG.E.CONSTANT R25, desc[UR10][R16.64+0x800] ;  /* 0x0008000a10197981 */ /* 0x000f62000c1e9900 */
[----:B------:R-:W-:-:S03]  /*08a0*/  FFMA R5, R5, R18, R4 ;  /* 0x0000001205057223 */ /* 0x000fc60000000004 */
[----:B------:R-:W5:Y:S01]  /*08b0*/  LDG.E.CONSTANT R18, desc[UR10][R16.64+0xa00] ;  /* 0x000a000a10127981 */ /* 0x000f62000c1e9900 */
[----:B------:R-:W-:-:S03]  /*08c0*/  FFMA R6, R6, R19, R5 ;  /* 0x0000001306067223 */ /* 0x000fc60000000005 */
[----:B------:R-:W5:Y:S01]  /*08d0*/  LDG.E.CONSTANT R19, desc[UR10][R16.64+0xc00] ;  /* 0x000c000a10137981 */ /* 0x000f62000c1e9900 */
[----:B------:R-:W-:-:S03]  /*08e0*/  FFMA R7, R7, R22, R6 ;  /* 0x0000001607077223 */ /* 0x000fc60000000006 */
[----:B------:R-:W5:Y:S01]  /*08f0*/  LDG.E.CONSTANT R22, desc[UR10][R16.64+0xe00] ;  /* 0x000e000a10167981 */ /* 0x000f62000c1e9900 */
[----:B--2---:R-:W-:-:S03]  /*0900*/  FFMA R8, R8, R23, R7 ;  /* 0x0000001708087223 */ /* 0x004fc60000000007 */
[----:B------:R-:W2:Y:S04]  /*0910*/  LDL.128 R4, [R3+0x20] ;  /* 0x0000200003047983 */ /* 0x000ea80000100c00 */
[----:B------:R-:W2:Y:S01]  /*0920*/  LDG.E.CONSTANT R23, desc[UR10][R16.64+0x1000] ;  /* 0x0010000a10177981 */ /* 0x000ea2000c1e9900 */
        /* <DEDUP_REMOVED lines=88> */
[----:B------:R-:W2:Y:S01]  /*0eb0*/  LDL.128 R8, [R3+0xc0] ;  /* 0x0000c00003087983 */ /* 0x000ea20000100c00 */
[----:B---3--:R-:W-:-:S03]  /*0ec0*/  FFMA R13, R13, R20, R12 ;  /* 0x000000140d0d7223 */ /* 0x008fc6000000000c */
[----:B------:R-:W2:Y:S01]  /*0ed0*/  LDG.E.CONSTANT R23, desc[UR10][R16.64+0x6000] ;  /* 0x0060000a10177981 */ /* 0x000ea2000c1e9900 */
[----:B----4-:R-:W-:-:S03]  /*0ee0*/  FFMA R14, R14, R21, R13 ;  /* 0x000000150e0e7223 */ /* 0x010fc6000000000d */
[----:B------:R-:W3:Y:S01]  /*0ef0*/  LDG.E.CONSTANT R20, desc[UR10][R16.64+0x6200] ;  /* 0x0062000a10147981 */ /* 0x000ee2000c1e9900 */
[----:B------:R-:W-:-:S03]  /*0f00*/  FFMA R15, R15, R26, R14 ;  /* 0x0000001a0f0f7223 */ /* 0x000fc6000000000e */
[----:B------:R-:W4:Y:S01]  /*0f10*/  LDG.E.CONSTANT R21, desc[UR10][R16.64+0x6400] ;  /* 0x0064000a10157981 */ /* 0x000f22000c1e9900 */
[----:B-----5:R-:W-:-:S03]  /*0f20*/  FFMA R4, R4, R25, R15 ;  /* 0x0000001904047223 */ /* 0x020fc6000000000f */
[----:B------:R-:W5:Y:S04]  /*0f30*/  LDL.128 R12, [R3+0xd0] ;  /* 0x0000d000030c7983 */ /* 0x000f680000100c00 */
[----:B------:R-:W5:Y:S01]  /*0f40*/  LDG.E.CONSTANT R25, desc[UR10][R16.64+0x6800] ;  /* 0x0068000a10197981 */ /* 0x000f62000c1e9900 */
[----:B------:R-:W-:-:S03]  /*0f50*/  FFMA R27, R5, R24, R4 ;  /* 0x00000018051b7223 */ /* 0x000fc60000000004 */
[----:B------:R-:W5:Y:S04]  /*0f60*/  LDG.E.CONSTANT R24, desc[UR10][R16.64+0x6a00] ;  /* 0x006a000a10187981 */ /* 0x000f68000c1e9900 */
[----:B------:R-:W5:Y:S04]  /*0f70*/  LDG.E.CONSTANT R5, desc[UR10][R16.64+0x6c00] ;  /* 0x006c000a10057981 */ /* 0x000f68000c1e9900 */
[----:B------:R0:W5:Y:S01]  /*0f80*/  LDG.E.CONSTANT R4, desc[UR10][R16.64+0x6e00] ;  /* 0x006e000a10047981 */ /* 0x000162000c1e9900 */
[----:B------:R-:W-:-:S04]  /*0f90*/  FFMA R6, R6, R19, R27 ;  /* 0x0000001306067223 */ /* 0x000fc8000000001b */
[----:B------:R-:W-:Y:S01]  /*0fa0*/  FFMA R7, R7, R18, R6 ;  /* 0x0000001207077223 */ /* 0x000fe20000000006 */
[----:B------:R-:W-:-:S04]  /*0fb0*/  UIADD3 UR5, UPT, UPT, UR5, 0x40, URZ ;  /* 0x0000004005057890 */ /* 0x000fc8000fffe0ff */
[----:B------:R-:W-:Y:S01]  /*0fc0*/  UISETP.NE.AND UP0, UPT, UR5, 0x200, UPT ;  /* 0x000002000500788c */ /* 0x000fe2000bf05270 */
[----:B0-----:R-:W-:Y:S02]  /*0fd0*/  IADD3 R16, P0, PT, R16, 0x8000, RZ ;  /* 0x0000800010107810 */ /* 0x001fe40007f1e0ff */
[----:B------:R-:W-:Y:S02]  /*0fe0*/  IADD3 R3, PT, PT, R3, 0x100, RZ ;  /* 0x0000010003037810 */ /* 0x000fe40007ffe0ff */
[----:B------:R-:W-:Y:S01]  /*0ff0*/  IADD3.X R17, PT, PT, RZ, R17, RZ, P0, !PT ;  /* 0x00000011ff117210 */ /* 0x000fe200007fe4ff */
[----:B--2---:R-:W-:-:S04]  /*1000*/  FFMA R8, R8, R23, R7 ;  /* 0x0000001708087223 */ /* 0x004fc80000000007 */
[----:B---3--:R-:W-:-:S04]  /*1010*/  FFMA R9, R9, R20, R8 ;  /* 0x0000001409097223 */ /* 0x008fc80000000008 */
[----:B----4-:R-:W-:-:S04]  /*1020*/  FFMA R10, R10, R21, R9 ;  /* 0x000000150a0a7223 */ /* 0x010fc80000000009 */
[----:B------:R-:W-:-:S04]  /*1030*/  FFMA R11, R11, R22, R10 ;  /* 0x000000160b0b7223 */ /* 0x000fc8000000000a */
[----:B-----5:R-:W-:-:S04]  /*1040*/  FFMA R12, R12, R25, R11 ;  /* 0x000000190c0c7223 */ /* 0x020fc8000000000b */
        /* <DEDUP_REMOVED lines=12> */
.L_x_17:
        /* <DEDUP_REMOVED lines=15> */
.L_x_32:


//--------------------- .text._Z18init_random_scaledPfifm --------------------------
	.section	.text._Z18init_random_scaledPfifm,"ax",@progbits
	.align	128
        .global         _Z18init_random_scaledPfifm
        .type           _Z18init_random_scaledPfifm,@function
        .size           _Z18init_random_scaledPfifm,(.L_x_33 - _Z18init_random_scaledPfifm)
        .other          _Z18init_random_scaledPfifm,@"STO_CUDA_ENTRY STV_DEFAULT"
_Z18init_random_scaledPfifm:
.text._Z18init_random_scaledPfifm:
[----:B------:R-:W0:Y:S01]  /*0000*/  LDC R1, c[0x0][0x37c] ;  /* 0x0000df00ff017b82 */ /* 0x000e220000000800 */
[----:B------:R-:W1:Y:S07]  /*0010*/  S2R R3, SR_TID.X ;  /* 0x0000000000037919 */ /* 0x000e6e0000002100 */
[----:B------:R-:W1:Y:S01]  /*0020*/  S2UR UR4, SR_CTAID.X ;  /* 0x00000000000479c3 */ /* 0x000e620000002500 */
[----:B------:R-:W2:Y:S01]  /*0030*/  LDCU UR5, c[0x0][0x388] ;  /* 0x00007100ff0577ac */ /* 0x000ea20008000800 */
[----:B0-----:R-:W-:-:S06]  /*0040*/  VIADD R1, R1, 0xffffffd0 ;  /* 0xffffffd001017836 */ /* 0x001fcc0000000000 */
[----:B------:R-:W1:Y:S02]  /*0050*/  LDC R10, c[0x0][0x360] ;  /* 0x0000d800ff0a7b82 */ /* 0x000e640000000800 */
[----:B-1----:R-:W-:-:S05]  /*0060*/  IMAD R10, R10, UR4, R3 ;  /* 0x000000040a0a7c24 */ /* 0x002fca000f8e0203 */
[----:B--2---:R-:W-:-:S13]  /*0070*/  ISETP.GE.AND P0, PT, R10, UR5, PT ;  /* 0x000000050a007c0c */ /* 0x004fda000bf06270 */
[----:B------:R-:W-:Y:S05]  /*0080*/  @P0 EXIT ;  /* 0x000000000000094d */ /* 0x000fea0003800000 */
[----:B------:R-:W0:Y:S01]  /*0090*/  LDC.64 R2, c[0x0][0x390] ;  /* 0x0000e400ff027b82 */ /* 0x000e220000000a00 */
[----:B------:R-:W-:Y:S01]  /*00a0*/  ISETP.NE.AND P0, PT, R10, RZ, PT ;  /* 0x000000ff0a00720c */ /* 0x000fe20003f05270 */
[----:B------:R-:W1:Y:S01]  /*00b0*/  LDCU.64 UR6, c[0x0][0x358] ;  /* 0x00006b00ff0677ac */ /* 0x000e620008000a00 */
[----:B------:R-:W-:Y:S01]  /*00c0*/  BSSY.RECONVERGENT B0, `(.L_x_18) ;  /* 0x000025e000007945 */ /* 0x000fe20003800200 */
[----:B0-----:R-:W-:Y:S02]  /*00d0*/  LOP3.LUT R0, R2, 0xaad26b49, RZ, 0x3c, !PT ;  /* 0xaad26b4902007812 */ /* 0x001fe400078e3cff */
[----:B------:R-:W-:-:S03]  /*00e0*/  LOP3.LUT R2, R3, 0xf7dcefdd, RZ, 0x3c, !PT ;  /* 0xf7dcefdd03027812 */ /* 0x000fc600078e3cff */
[----:B------:R-:W-:Y:S02]  /*00f0*/  IMAD R0, R0, 0x4182bed5, RZ ;  /* 0x4182bed500007824 */ /* 0x000fe400078e02ff */
[----:B------:R-:W-:Y:S02]  /*0100*/  IMAD R9, R2, -0x658354e5, RZ ;  /* 0x9a7cab1b02097824 */ /* 0x000fe400078e02ff */
[C---:B------:R-:W-:Y:S01]  /*0110*/  VIADD R5, R0.reuse, 0x583f19 ;  /* 0x00583f1900057836 */ /* 0x040fe20000000000 */
[C---:B------:R-:W-:Y:S01]  /*0120*/  LOP3.LUT R6, R0.reuse, 0x159a55e5, RZ, 0x3c, !PT ;  /* 0x159a55e500067812 */ /* 0x040fe200078e3cff */
[C---:B------:R-:W-:Y:S01]  /*0130*/  VIADD R3, R0.reuse, 0x75bcd15 ;  /* 0x075bcd1500037836 */ /* 0x040fe20000000000 */
[----:B------:R-:W-:Y:S01]  /*0140*/  IADD3 R2, PT, PT, R0, 0x64f0c9, R9 ;  /* 0x0064f0c900027810 */ /* 0x000fe20007ffe009 */
[C---:B------:R-:W-:Y:S01]  /*0150*/  VIADD R7, R9.reuse, 0x1f123bb5 ;  /* 0x1f123bb509077836 */ /* 0x040fe20000000000 */
[----:B------:R-:W-:Y:S02]  /*0160*/  LOP3.LUT R4, R9, 0x5491333, RZ, 0x3c, !PT ;  /* 0x0549133309047812 */ /* 0x000fe400078e3cff */
[----:B------:R-:W-:Y:S01]  /*0170*/  SHF.R.S32.HI R0, RZ, 0x1f, R10 ;  /* 0x0000001fff007819 */ /* 0x000fe2000001140a */
[----:B------:R0:W-:Y:S04]  /*0180*/  STL.64 [R1], R2 ;  /* 0x0000000201007387 */ /* 0x0001e80000100a00 */
[----:B------:R0:W-:Y:S04]  /*0190*/  STL.64 [R1+0x8], R6 ;  /* 0x0000080601007387 */ /* 0x0001e80000100a00 */
[----:B------:R0:W-:Y:S01]  /*01a0*/  STL.64 [R1+0x10], R4 ;  /* 0x0000100401007387 */ /* 0x0001e20000100a00 */
[----:B-1----:R-:W-:Y:S05]  /*01b0*/  @!P0 BRA `(.L_x_19) ;  /* 0x0000002400388947 */ /* 0x002fea0003800000 */
[----:B------:R-:W-:Y:S02]  /*01c0*/  IMAD.MOV.U32 R13, RZ, RZ, R0 ;  /* 0x000000ffff0d7224 */ /* 0x000fe400078e0000 */
[----:B------:R-:W-:Y:S02]  /*01d0*/  IMAD.MOV.U32 R11, RZ, RZ, RZ ;  /* 0x000000ffff0b7224 */ /* 0x000fe400078e00ff */
[----:B0-----:R-:W-:-:S07]  /*01e0*/  IMAD.MOV.U32 R2, RZ, RZ, R10 ;  /* 0x000000ffff027224 */ /* 0x001fce00078e000a */
.L_x_28:
[----:B------:R-:W-:Y:S01]  /*01f0*/  LOP3.LUT R0, R2, 0x3, RZ, 0xc0, !PT ;  /* 0x0000000302007812 */ /* 0x000fe200078ec0ff */
[----:B------:R-:W-:Y:S03]  /*0200*/  BSSY.RECONVERGENT B1, `(.L_x_20) ;  /* 0x0000243000017945 */ /* 0x000fe60003800200 */
[----:B------:R-:W-:-:S04]  /*0210*/  ISETP.NE.U32.AND P0, PT, R0, RZ, PT ;  /* 0x000000ff0000720c */ /* 0x000fc80003f05070 */
[----:B------:R-:W-:-:S13]  /*0220*/  ISETP.NE.AND.EX P0, PT, RZ, RZ, PT, P0 ;  /* 0x000000ffff00720c */ /* 0x000fda0003f05300 */
[----:B0-----:R-:W-:Y:S05]  /*0230*/  @!P0 BRA `(.L_x_21) ;  /* 0x0000002000fc8947 */ /* 0x001fea0003800000 */
[----:B------:R-:W0:Y:S01]  /*0240*/  LDC.64 R8, c[0x4][RZ] ;  /* 0x01000000ff087b82 */ /* 0x000e220000000a00 */
[----:B------:R-:W-:Y:S01]  /*0250*/  IMAD.MOV.U32 R0, RZ, RZ, RZ ;  /* 0x000000ffff007224 */ /* 0x000fe200078e00ff */
[----:B------:R-:W-:Y:S02]  /*0260*/  CS2R R4, SRZ ;  /* 0x0000000000047805 */ /* 0x000fe4000001ff00 */
[----:B------:R-:W-:Y:S01]  /*0270*/  CS2R R6, SRZ ;  /* 0x0000000000067805 */ /* 0x000fe2000001ff00 */
[----:B------:R-:W-:Y:S02]  /*0280*/  IMAD.MOV.U32 R3, RZ, RZ, RZ ;  /* 0x000000ffff037224 */ /* 0x000fe400078e00ff */
[----:B0-----:R-:W-:-:S07]  /*0290*/  IMAD.WIDE.U32 R8, R11, 0xc80, R8 ;  /* 0x00000c800b087825 */ /* 0x001fce00078e0008 */
.L_x_23:
[----:B------:R-:W-:-:S06]  /*02a0*/  IMAD R12, R0, 0x4, R1 ;  /* 0x00000004000c7824 */ /* 0x000fcc00078e0201 */
[----:B------:R-:W5:Y:S01]  /*02b0*/  LDL R12, [R12+0x4] ;  /* 0x000004000c0c7983 */ /* 0x000f620000100800 */
[----:B------:R-:W-:-:S05]  /*02c0*/  UMOV UR4, URZ ;  /* 0x000000ff00047c82 */ /* 0x000fca0008000000 */
.L_x_22:
[----:B-----5:R-:W-:Y:S01]  /*02d0*/  SHF.R.U32.HI R22, RZ, UR4, R12 ;  /* 0x00000004ff167c19 */ /* 0x020fe2000801160c */
[----:B------:R-:W-:-:S03]  /*02e0*/  IMAD.SHL.U32 R14, R0, 0x20, RZ ;  /* 0x00000020000e7824 */ /* 0x000fc600078e00ff */
[----:B------:R-:W-:Y:S01]  /*02f0*/  LOP3.LUT R15, R22, 0x1, RZ, 0xc0, !PT ;  /* 0x00000001160f7812 */ /* 0x000fe200078ec0ff */
[----:B------:R-:W-:-:S03]  /*0300*/  VIADD R14, R14, UR4 ;  /* 0x000000040e0e7c36 */ /* 0x000fc60008000000 */
[----:B------:R-:W-:Y:S01]  /*0310*/  ISETP.NE.U32.AND P0, PT, R15, 0x1, PT ;  /* 0x000000010f00780c */ /* 0x000fe20003f05070 */
[----:B------:R-:W-:-:S03]  /*0320*/  IMAD R15, R14, 0x5, RZ ;  /* 0x000000050e0f7824 */ /* 0x000fc600078e02ff */
[----:B------:R-:W-:Y:S01]  /*0330*/  R2P PR, R22, 0x7e ;  /* 0x0000007e16007804 */ /* 0x000fe20000000000 */
[----:B------:R-:W-:-:S08]  /*0340*/  IMAD.WIDE.U32 R14, R15, 0x4, R8 ;  /* 0x000000040f0e7825 */ /* 0x000fd000078e0008 */
[----:B------:R-:W2:Y:S04]  /*0350*/  @!P0 LDG.E R16, desc[UR6][R14.64+0x10] ;  /* 0x000010060e108981 */ /* 0x000ea8000c1e1900 */
[----:B------:R-:W3:Y:S04]  /*0360*/  @P1 LDG.E R18, desc[UR6][R14.64+0x24] ;  /* 0x000024060e121981 */ /* 0x000ee8000c1e1900 */
[----:B------:R-:W4:Y:S04]  /*0370*/  @P2 LDG.E R20, desc[UR6][R14.64+0x38] ;  /* 0x000038060e142981 */ /* 0x000f28000c1e1900 */
[----:B------:R-:W4:Y:S04]  /*0380*/  @P3 LDG.E R24, desc[UR6][R14.64+0x4c] ;  /* 0x00004c060e183981 */ /* 0x000f28000c1e1900 */
[----:B------:R-:W4:Y:S04]  /*0390*/  @P4 LDG.E R26, desc[UR6][R14.64+0x60] ;  /* 0x000060060e1a4981 */ /* 0x000f28000c1e1900 */
[----:B------:R-:W4:Y:S04]  /*03a0*/  @!P0 LDG.E R17, desc[UR6][R14.64+0x4] ;  /* 0x000004060e118981 */ /* 0x000f28000c1e1900 */
[----:B------:R-:W4:Y:S04]  /*03b0*/  @!P0 LDG.E R19, desc[UR6][R14.64+0xc] ;  /* 0x00000c060e138981 */ /* 0x000f28000c1e1900 */
[----:B------:R-:W4:Y:S04]  /*03c0*/  @P1 LDG.E R21, desc[UR6][R14.64+0x18] ;  /* 0x000018060e151981 */ /* 0x000f28000c1e1900 */
[----:B------:R-:W4:Y:S04]  /*03d0*/  @P3 LDG.E R23, desc[UR6][R14.64+0x40] ;  /* 0x000040060e173981 */ /* 0x000f28000c1e1900 */
[----:B------:R-:W4:Y:S04]  /*03e0*/  @P5 LDG.E R25, desc[UR6][R14.64+0x70] ;  /* 0x000070060e195981 */ /* 0x000f28000c1e1900 */
[----:B------:R-:W4:Y:S01]  /*03f0*/  @P6 LDG.E R28, desc[UR6][R14.64+0x88] ;  /* 0x000088060e1c6981 */ /* 0x000f22000c1e1900 */
[----:B--2---:R-:W-:-:S03]  /*0400*/  @!P0 LOP3.LUT R5, R5, R16, RZ, 0x3c, !PT ;  /* 0x0000001005058212 */ /* 0x004fc600078e3cff */
[----:B------:R-:W2:Y:S01]  /*0410*/  @!P0 LDG.E R16, desc[UR6][R14.64] ;  /* 0x000000060e108981 */ /* 0x000ea2000c1e1900 */
[----:B---3--:R-:W-:-:S03]  /*0420*/  @P1 LOP3.LUT R5, R5, R18, RZ, 0x3c, !PT ;  /* 0x0000001205051212 */ /* 0x008fc600078e3cff */
[----:B------:R-:W3:Y:S01]  /*0430*/  @!P0 LDG.E R18, desc[UR6][R14.64+0x8] ;  /* 0x000008060e128981 */ /* 0x000ee2000c1e1900 */
[----:B----4-:R-:W-:-:S03]  /*0440*/  @P2 LOP3.LUT R5, R5, R20, RZ, 0x3c, !PT ;  /* 0x0000001405052212 */ /* 0x010fc600078e3cff */
[----:B------:R-:W4:Y:S01]  /*0450*/  @P1 LDG.E R20, desc[UR6][R14.64+0x14] ;  /* 0x000014060e141981 */ /* 0x000f22000c1e1900 */
[----:B------:R-:W-:-:S03]  /*0460*/  @P3 LOP3.LUT R5, R5, R24, RZ, 0x3c, !PT ;  /* 0x0000001805053212 */ /* 0x000fc600078e3cff */
[----:B------:R-:W4:Y:S01]  /*0470*/  @P5 LDG.E R24, desc[UR6][R14.64+0x74] ;  /* 0x000074060e185981 */ /* 0x000f22000c1e1900 */
[----:B------:R-:W-:-:S03]  /*0480*/  @P4 LOP3.LUT R5, R5, R26, RZ, 0x3c, !PT ;  /* 0x0000001a05054212 */ /* 0x000fc600078e3cff */
[----:B------:R-:W4:Y:S01]  /*0490*/  @P3 LDG.E R26, desc[UR6][R14.64+0x44] ;  /* 0x000044060e1a3981 */ /* 0x000f22000c1e1900 */
[----:B------:R-:W-:-:S03]  /*04a0*/  @!P0 LOP3.LUT R6, R6, R17, RZ, 0x3c, !PT ;  /* 0x0000001106068212 */ /* 0x000fc600078e3cff */
[----:B------:R-:W4:Y:S01]  /*04b0*/  @P1 LDG.E R17, desc[UR6][R14.64+0x20] ;  /* 0x000020060e111981 */ /* 0x000f22000c1e1900 */
[----:B------:R-:W-:-:S03]  /*04c0*/  @!P0 LOP3.LUT R4, R4, R19, RZ, 0x3c, !PT ;  /* 0x0000001304048212 */ /* 0x000fc600078e3cff */
[----:B------:R-:W4:Y:S01]  /*04d0*/  @P2 LDG.E R19, desc[UR6][R14.64+0x2c] ;  /* 0x00002c060e132981 */ /* 0x000f22000c1e1900 */
[----:B------:R-:W-:-:S03]  /*04e0*/  @P1 LOP3.LUT R6, R6, R21, RZ, 0x3c, !PT ;  /* 0x0000001506061212 */ /* 0x000fc600078e3cff */
[----:B------:R-:W4:Y:S01]  /*04f0*/  @P2 LDG.E R21, desc[UR6][R14.64+0x34] ;  /* 0x000034060e152981 */ /* 0x000f22000c1e1900 */
[----:B--2---:R-:W-:-:S03]  /*0500*/  @!P0 LOP3.LUT R3, R3, R16, RZ, 0x3c, !PT ;  /* 0x0000001003038212 */ /* 0x004fc600078e3cff */
[----:B------:R-:W2:Y:S01]  /*0510*/  @P1 LDG.E R16, desc[UR6][R14.64+0x1c] ;  /* 0x00001c060e101981 */ /* 0x000ea2000c1e1900 */
[----:B---3--:R-:W-:-:S03]  /*0520*/  @!P0 LOP3.LUT R7, R7, R18, RZ, 0x3c, !PT ;  /* 0x0000001207078212 */ /* 0x008fc600078e3cff */
[----:B------:R-:W3:Y:S01]  /*0530*/  @P2 LDG.E R18, desc[UR6][R14.64+0x28] ;  /* 0x000028060e122981 */ /* 0x000ee2000c1e1900 */
[----:B----4-:R-:W-:-:S03]  /*0540*/  @P1 LOP3.LUT R3, R3, R20, RZ, 0x3c, !PT ;  /* 0x0000001403031212 */ /* 0x010fc600078e3cff */
[----:B------:R-:W4:Y:S01]  /*0550*/  @P2 LDG.E R20, desc[UR6][R14.64+0x30] ;  /* 0x000030060e142981 */ /* 0x000f22000c1e1900 */
[----:B------:R-:W-:-:S03]  /*0560*/  @P5 LOP3.LUT R5, R5, R24, RZ, 0x3c, !PT ;  /* 0x0000001805055212 */ /* 0x000fc600078e3cff */
[----:B------:R-:W4:Y:S01]  /*0570*/  @P3 LDG.E R24, desc[UR6][R14.64+0x3c] ;  /* 0x00003c060e183981 */ /* 0x000f22000c1e1900 */
[----:B------:R-:W-:-:S03]  /*0580*/  @P1 LOP3.LUT R4, R4, R17, RZ, 0x3c, !PT ;  /* 0x0000001104041212 */ /* 0x000fc600078e3cff */
[----:B------:R-:W4:Y:S01]  /*0590*/  @P3 LDG.E R17, desc[UR6][R14.64+0x48] ;  /* 0x000048060e113981 */ /* 0x000f22000c1e1900 */
[----:B------:R-:W-:-:S03]  /*05a0*/  @P2 LOP3.LUT R6, R6, R19, RZ, 0x3c, !PT ;  /* 0x0000001306062212 */ /* 0x000fc600078e3cff */
[----:B------:R-:W4:Y:S01]  /*05b0*/  @P4 LDG.E R19, desc[UR6][R14.64+0x54] ;  /* 0x000054060e134981 */ /* 0x000f22000c1e1900 */
[----:B------:R-:W-:Y:S02]  /*05c0*/  @P2 LOP3.LUT R4, R4, R21, RZ, 0x3c, !PT ;  /* 0x0000001504042212 */ /* 0x000fe400078e3cff */
[----:B------:R-:W-:Y:S01]  /*05d0*/  @P3 LOP3.LUT R6, R6, R23, RZ, 0x3c, !PT ;  /* 0x0000001706063212 */ /* 0x000fe200078e3cff */
[----:B------:R-:W4:Y:S04]  /*05e0*/  @P4 LDG.E R21, desc[UR6][R14.64+0x5c] ;  /* 0x00005c060e154981 */ /* 0x000f28000c1e1900 */
[----:B------:R-:W4:Y:S01]  /*05f0*/  @P5 LDG.E R23, desc[UR6][R14.64+0x68] ;  /* 0x000068060e175981 */ /* 0x000f22000c1e1900 */
[----:B--2---:R-:W-:-:S03]  /*0600*/  @P1 LOP3.LUT R7, R7, R16, RZ, 0x3c, !PT ;  /* 0x0000001007071212 */ /* 0x004fc600078e3cff */
[----:B------:R-:W2:Y:S01]  /*0610*/  @P4 LDG.E R16, desc[UR6][R14.64+0x50] ;  /* 0x000050060e104981 */ /* 0x000ea2000c1e1900 */
[----:B---3--:R-:W-:-:S03]  /*0620*/  @P2 LOP3.LUT R3, R3, R18, RZ, 0x3c, !PT ;  /* 0x0000001203032212 */ /* 0x008fc600078e3cff */
[----:B------:R-:W3:Y:S01]  /*0630*/  @P4 LDG.E R18, desc[UR6][R14.64+0x58] ;  /* 0x000058060e124981 */ /* 0x000ee2000c1e1900 */
[----:B----4-:R-:W-:-:S03]  /*0640*/  @P2 LOP3.LUT R7, R7, R20, RZ, 0x3c, !PT ;  /* 0x0000001407072212 */ /* 0x010fc600078e3cff */
[----:B------:R-:W4:Y:S01]  /*0650*/  @P5 LDG.E R20, desc[UR6][R14.64+0x64] ;  /* 0x000064060e145981 */ /* 0x000f22000c1e1900 */
[----:B------:R-:W-:-:S03]  /*0660*/  @P3 LOP3.LUT R3, R3, R24, RZ, 0x3c, !PT ;  /* 0x0000001803033212 */ /* 0x000fc600078e3cff */
[----:B------:R-:W4:Y:S01]  /*0670*/  @P5 LDG.E R24, desc[UR6][R14.64+0x6c] ;  /* 0x00006c060e185981 */ /* 0x000f22000c1e1900 */
[----:B------:R-:W-:Y:S02]  /*0680*/  LOP3.LUT P0, RZ, R22, 0x80, RZ, 0xc0, !PT ;  /* 0x0000008016ff7812 */ /* 0x000fe4000780c0ff */
[----:B------:R-:W-:Y:S02]  /*0690*/  @P3 LOP3.LUT R7, R7, R26, RZ, 0x3c, !PT ;  /* 0x0000001a07073212 */ /* 0x000fe400078e3cff */
[----:B------:R-:W-:Y:S02]  /*06a0*/  @P3 LOP3.LUT R4, R4, R17, RZ, 0x3c, !PT ;  /* 0x0000001104043212 */ /* 0x000fe400078e3cff */
[----:B------:R-:W4:Y:S01]  /*06b0*/  @P6 LDG.E R17, desc[UR6][R14.64+0x7c] ;  /* 0x00007c060e116981 */ /* 0x000f22000c1e1900 */
[----:B------:R-:W-:-:S03]  /*06c0*/  @P4 LOP3.LUT R6, R6, R19, RZ, 0x3c, !PT ;  /* 0x0000001306064212 */ /* 0x000fc600078e3cff */
[----:B------:R-:W4:Y:S01]  /*06d0*/  @P6 LDG.E R19, desc[UR6][R14.64+0x84] ;  /* 0x000084060e136981 */ /* 0x000f22000c1e1900 */
[----:B------:R-:W-:-:S03]  /*06e0*/  @P4 LOP3.LUT R4, R4, R21, RZ, 0x3c, !PT ;  /* 0x0000001504044212 */ /* 0x000fc600078e3cff */
[----:B------:R-:W4:Y:S01]  /*06f0*/  @P0 LDG.E R26, desc[UR6][R14.64+0x9c] ;  /* 0x00009c060e1a0981 */ /* 0x000f22000c1e1900 */
[----:B------:R-:W-:-:S03]  /*0700*/  @P5 LOP3.LUT R6, R6, R23, RZ, 0x3c, !PT ;  /* 0x0000001706065212 */ /* 0x000fc600078e3cff */
        /* <DEDUP_REMOVED lines=10> */
[----:B------:R-:W-:Y:S02]  /*07b0*/  @P5 LOP3.LUT R4, R4, R25, RZ, 0x3c, !PT ;  /* 0x0000001904045212 */ /* 0x000fe400078e3cff */
[----:B------:R-:W-:Y:S02]  /*07c0*/  @P6 LOP3.LUT R5, R5, R28, RZ, 0x3c, !PT ;  /* 0x0000001c05056212 */ /* 0x000fe400078e3cff */
[----:B------:R-:W-:Y:S02]  /*07d0*/  @P6 LOP3.LUT R6, R6, R17, RZ, 0x3c, !PT ;  /* 0x0000001106066212 */ /* 0x000fe400078e3cff */
[----:B------:R-:W-:Y:S02]  /*07e0*/  @P6 LOP3.LUT R4, R4, R19, RZ, 0x3c, !PT ;  /* 0x0000001304046212 */ /* 0x000fe400078e3cff */
[----:B------:R-:W-:Y:S02]  /*07f0*/  @P0 LOP3.LUT R5, R5, R26, RZ, 0x3c, !PT ;  /* 0x0000001a05050212 */ /* 0x000fe400078e3cff */
[----:B------:R-:W-:-:S02]  /*0800*/  @P0 LOP3.LUT R6, R6, R21, RZ, 0x3c, !PT ;  /* 0x0000001506060212 */ /* 0x000fc400078e3cff */
[----:B------:R-:W-:Y:S02]  /*0810*/  @P0 LOP3.LUT R4, R4, R23, RZ, 0x3c, !PT ;  /* 0x0000001704040212 */ /* 0x000fe400078e3cff */
[----:B--2---:R-:W-:Y:S02]  /*0820*/  @P6 LOP3.LUT R3, R3, R16, RZ, 0x3c, !PT ;  /* 0x0000001003036212 */ /* 0x004fe400078e3cff */
[----:B---3--:R-:W-:Y:S02]  /*0830*/  @P6 LOP3.LUT R7, R7, R18, RZ, 0x3c, !PT ;  /* 0x0000001207076212 */ /* 0x008fe400078e3cff */
[----:B----4-:R-:W-:Y:S02]  /*0840*/  @P0 LOP3.LUT R3, R3, R20, RZ, 0x3c, !PT ;  /* 0x0000001403030212 */ /* 0x010fe400078e3cff */
[----:B------:R-:W-:Y:S02]  /*0850*/  @P0 LOP3.LUT R7, R7, R24, RZ, 0x3c, !PT ;  /* 0x0000001807070212 */ /* 0x000fe400078e3cff */
[----:B------:R-:W-:-:S13]  /*0860*/  R2P PR, R22.B1, 0x7f ;  /* 0x0000007f16007804 */ /* 0x000fda0000001000 */
[----:B------:R-:W2:Y:S04]  /*0870*/  @P0 LDG.E R18, desc[UR6][R14.64+0xa0] ;  /* 0x0000a0060e120981 */ /* 0x000ea8000c1e1900 */
[----:B------:R-:W3:Y:S04]  /*0880*/  @P0 LDG.E R19, desc[UR6][R14.64+0xa4] ;  /* 0x0000a4060e130981 */ /* 0x000ee8000c1e1900 */
[----:B------:R-:W4:Y:S04]  /*0890*/  @P0 LDG.E R20, desc[UR6][R14.64+0xa8] ;  /* 0x0000a8060e140981 */ /* 0x000f28000c1e1900 */
[----:B------:R-:W4:Y:S04]  /*08a0*/  @P0 LDG.E R21, desc[UR6][R14.64+0xac] ;  /* 0x0000ac060e150981 */ /* 0x000f28000c1e1900 */
[----:B------:R-:W4:Y:S04]  /*08b0*/  @P0 LDG.E R24, desc[UR6][R14.64+0xb0] ;  /* 0x0000b0060e180981 */ /* 0x000f28000c1e1900 */
[----:B------:R-:W4:Y:S04]  /*08c0*/  @P1 LDG.E R16, desc[UR6][R14.64+0xbc] ;  /* 0x0000bc060e101981 */ /* 0x000f28000c1e1900 */
[----:B------:R-:W4:Y:S04]  /*08d0*/  @P1 LDG.E R26, desc[UR6][R14.64+0xb4] ;  /* 0x0000b4060e1a1981 */ /* 0x000f28000c1e1900 */
        /* <DEDUP_REMOVED lines=11> */
[----:B------:R-:W-:Y:S01]  /*0990*/  LOP3.LUT P0, RZ, R22, 0x8000, RZ, 0xc0, !PT ;  /* 0x0000800016ff7812 */ /* 0x000fe2000780c0ff */
[----:B------:R-:W4:Y:S01]  /*09a0*/  @P2 LDG.E R24, desc[UR6][R14.64+0xd8] ;  /* 0x0000d8060e182981 */ /* 0x000f22000c1e1900 */
[----:B------:R-:W-:-:S03]  /*09b0*/  @P1 LOP3.LUT R7, R7, R16, RZ, 0x3c, !PT ;  /* 0x0000001007071212 */ /* 0x000fc600078e3cff */
[----:B------:R-:W4:Y:S01]  /*09c0*/  @P2 LDG.E R22, desc[UR6][R14.64+0xd0] ;  /* 0x0000d0060e162981 */ /* 0x000f22000c1e1900 */
[----:B------:R-:W-:-:S03]  /*09d0*/  @P1 LOP3.LUT R3, R3, R26, RZ, 0x3c, !PT ;  /* 0x0000001a03031212 */ /* 0x000fc600078e3cff */
[----:B------:R-:W4:Y:S01]  /*09e0*/  @P3 LDG.E R16, desc[UR6][R14.64+0xe4] ;  /* 0x0000e4060e103981 */ /* 0x000f22000c1e1900 */
[----:B------:R-:W-:-:S03]  /*09f0*/  @P1 LOP3.LUT R6, R6, R23, RZ, 0x3c, !PT ;  /* 0x0000001706061212 */ /* 0x000fc600078e3cff */
[----:B------:R-:W4:Y:S01]  /*0a00*/  @P3 LDG.E R26, desc[UR6][R14.64+0xdc] ;  /* 0x0000dc060e1a3981 */ /* 0x000f22000c1e1900 */
[----:B------:R-:W-:-:S03]  /*0a10*/  @P1 LOP3.LUT R4, R4, R17, RZ, 0x3c, !PT ;  /* 0x0000001104041212 */ /* 0x000fc600078e3cff */
        /* <DEDUP_REMOVED lines=43> */
[----:B------:R-:W-:-:S04]  /*0cd0*/  UIADD3 UR4, UPT, UPT, UR4, 0x10, URZ ;  /* 0x0000001004047890 */ /* 0x000fc8000fffe0ff */
[----:B------:R-:W-:Y:S01]  /*0ce0*/  UISETP.NE.AND UP0, UPT, UR4, 0x20, UPT ;  /* 0x000000200400788c */ /* 0x000fe2000bf05270 */
[----:B--2---:R-:W-:Y:S02]  /*0cf0*/  @P5 LOP3.LUT R5, R5, R18, RZ, 0x3c, !PT ;  /* 0x0000001205055212 */ /* 0x004fe400078e3cff */
[----:B---3--:R-:W-:Y:S02]  /*0d00*/  @P6 LOP3.LUT R6, R6, R19, RZ, 0x3c, !PT ;  /* 0x0000001306066212 */ /* 0x008fe400078e3cff */
[----:B----4-:R-:W-:Y:S02]  /*0d10*/  @P6 LOP3.LUT R3, R3, R20, RZ, 0x3c, !PT ;  /* 0x0000001403036212 */ /* 0x010fe400078e3cff */
[----:B------:R-:W-:Y:S02]  /*0d20*/  @P6 LOP3.LUT R4, R4, R21, RZ, 0x3c, !PT ;  /* 0x0000001504046212 */ /* 0x000fe400078e3cff */
[----:B------:R-:W-:Y:S02]  /*0d30*/  @P6 LOP3.LUT R7, R7, R22, RZ, 0x3c, !PT ;  /* 0x0000001607076212 */ /* 0x000fe400078e3cff */
[----:B------:R-:W-:-:S02]  /*0d40*/  @P6 LOP3.LUT R5, R5, R16, RZ, 0x3c, !PT ;  /* 0x0000001005056212 */ /* 0x000fc400078e3cff */
[----:B------:R-:W-:Y:S02]  /*0d50*/  @P0 LOP3.LUT R3, R3, R24, RZ, 0x3c, !PT ;  /* 0x0000001803030212 */ /* 0x000fe400078e3cff */
[----:B------:R-:W-:Y:S02]  /*0d60*/  @P0 LOP3.LUT R5, R5, R28, RZ, 0x3c, !PT ;  /* 0x0000001c05050212 */ /* 0x000fe400078e3cff */
[----:B------:R-:W-:Y:S02]  /*0d70*/  @P0 LOP3.LUT R7, R7, R26, RZ, 0x3c, !PT ;  /* 0x0000001a07070212 */ /* 0x000fe400078e3cff */
[----:B------:R-:W-:Y:S02]  /*0d80*/  @P0 LOP3.LUT R4, R4, R23, RZ, 0x3c, !PT ;  /* 0x0000001704040212 */ /* 0x000fe400078e3cff */
[----:B------:R-:W-:Y:S01]  /*0d90*/  @P0 LOP3.LUT R6, R6, R17, RZ, 0x3c, !PT ;  /* 0x0000001106060212 */ /* 0x000fe200078e3cff */
[----:B------:R-:W-:Y:S06]  /*0da0*/  BRA.U UP0, `(.L_x_22) ;  /* 0xfffffff500487547 */ /* 0x000fec000b83ffff */
[----:B------:R-:W-:-:S05]  /*0db0*/  VIADD R0, R0, 0x1 ;  /* 0x0000000100007836 */ /* 0x000fca0000000000 */
[----:B------:R-:W-:-:S13]  /*0dc0*/  ISETP.NE.AND P0, PT, R0, 0x5, PT ;  /* 0x000000050000780c */ /* 0x000fda0003f05270 */
[----:B------:R-:W-:Y:S05]  /*0dd0*/  @P0 BRA `(.L_x_23) ;  /* 0xfffffff400300947 */ /* 0x000fea000383ffff */
[----:B------:R-:W-:Y:S01]  /*0de0*/  LOP3.LUT R0, R2, 0x3, RZ, 0xc0, !PT ;  /* 0x0000000302007812 */ /* 0x000fe200078ec0ff */
[----:B------:R0:W-:Y:S03]  /*0df0*/  STL.64 [R1+0x8], R6 ;  /* 0x0000080601007387 */ /* 0x0001e60000100a00 */
[----:B------:R-:W-:Y:S01]  /*0e00*/  ISETP.NE.U32.AND P0, PT, R0, 0x1, PT ;  /* 0x000000010000780c */ /* 0x000fe20003f05070 */
[----:B------:R0:W-:Y:S03]  /*0e10*/  STL.64 [R1+0x10], R4 ;  /* 0x0000100401007387 */ /* 0x0001e60000100a00 */
[----:B------:R-:W-:Y:S01]  /*0e20*/  ISETP.NE.AND.EX P0, PT, RZ, RZ, PT, P0 ;  /* 0x000000ffff00720c */ /* 0x000fe20003f05300 */
[----:B------:R0:W-:-:S12]  /*0e30*/  STL [R1+0x4], R3 ;  /* 0x0000040301007387 */ /* 0x0001d80000100800 */
[----:B0-----:R-:W-:Y:S05]  /*0e40*/  @!P0 BRA `(.L_x_21) ;  /* 0x0000001400f88947 */ /* 0x001fea0003800000 */
[----:B------:R-:W-:Y:S01]  /*0e50*/  UMOV UR4, URZ ;  /* 0x000000ff00047c82 */ /* 0x000fe20008000000 */
[----:B------:R-:W-:Y:S01]  /*0e60*/  IMAD.MOV.U32 R0, RZ, RZ, RZ ;  /* 0x000000ffff007224 */ /* 0x000fe200078e00ff */
[----:B------:R-:W-:Y:S01]  /*0e70*/  CS2R R6, SRZ ;  /* 0x0000000000067805 */ /* 0x000fe2000001ff00 */
[----:B------:R-:W-:Y:S02]  /*0e80*/  IMAD.MOV.U32 R4, RZ, RZ, RZ ;  /* 0x000000ffff047224 */ /* 0x000fe400078e00ff */
[----:B------:R-:W-:Y:S02]  /*0e90*/  IMAD.MOV.U32 R3, RZ, RZ, RZ ;  /* 0x000000ffff037224 */ /* 0x000fe400078e00ff */
[----:B------:R-:W-:-:S07]  /*0ea0*/  IMAD.U32 R5, RZ, RZ, UR4 ;  /* 0x00000004ff057e24 */ /* 0x000fce000f8e00ff */
.L_x_25:
[----:B------:R-:W-:-:S06]  /*0eb0*/  IMAD R12, R0, 0x4, R1 ;  /* 0x00000004000c7824 */ /* 0x000fcc00078e0201 */
[----:B------:R-:W5:Y:S01]  /*0ec0*/  LDL R12, [R12+0x4] ;  /* 0x000004000c0c7983 */ /* 0x000f620000100800 */
[----:B------:R-:W-:-:S05]  /*0ed0*/  UMOV UR4, URZ ;  /* 0x000000ff00047c82 */ /* 0x000fca0008000000 */
.L_x_24:
        /* <DEDUP_REMOVED lines=180> */
[----:B------:R0:W-:Y:S03]  /*1a20*/  STL [R1+0x4], R3 ;  /* 0x0000040301007387 */ /* 0x0001e60000100800 */
[----:B------:R-:W-:Y:S01]  /*1a30*/  ISETP.NE.AND.EX P0, PT, RZ, RZ, PT, P0 ;  /* 0x000000ffff00720c */ /* 0x000fe20003f05300 */
[----:B------:R0:W-:-:S12]  /*1a40*/  STL.64 [R1+0x10], R4 ;  /* 0x0000100401007387 */ /* 0x0001d80000100a00 */
[----:B0-----:R-:W-:Y:S05]  /*1a50*/  @P0 BRA `(.L_x_21) ;  /* 0x0000000800f40947 */ /* 0x001fea0003800000 */
[----:B------:R-:W-:Y:S01]  /*1a60*/  UMOV UR4, URZ ;  /* 0x000000ff00047c82 */ /* 0x000fe20008000000 */
[----:B------:R-:W-:Y:S01]  /*1a70*/  IMAD.MOV.U32 R0, RZ, RZ, RZ ;  /* 0x000000ffff007224 */ /* 0x000fe200078e00ff */
[----:B------:R-:W-:Y:S01]  /*1a80*/  CS2R R6, SRZ ;  /* 0x0000000000067805 */ /* 0x000fe2000001ff00 */
[----:B------:R-:W-:Y:S02]  /*1a90*/  IMAD.MOV.U32 R4, RZ, RZ, RZ ;  /* 0x000000ffff047224 */ /* 0x000fe400078e00ff */
[----:B------:R-:W-:Y:S02]  /*1aa0*/  IMAD.MOV.U32 R3, RZ, RZ, RZ ;  /* 0x000000ffff037224 */ /* 0x000fe400078e00ff */
[----:B------:R-:W-:-:S07]  /*1ab0*/  IMAD.U32 R5, RZ, RZ, UR4 ;  /* 0x00000004ff057e24 */ /* 0x000fce000f8e00ff */
.L_x_27:
[----:B------:R-:W-:-:S06]  /*1ac0*/  IMAD R12, R0, 0x4, R1 ;  /* 0x00000004000c7824 */ /* 0x000fcc00078e0201 */
[----:B------:R-:W5:Y:S01]  /*1ad0*/  LDL R12, [R12+0x4] ;  /* 0x000004000c0c7983 */ /* 0x000f620000100800 */
[----:B------:R-:W-:-:S05]  /*1ae0*/  UMOV UR4, URZ ;  /* 0x000000ff00047c82 */ /* 0x000fca0008000000 */
.L_x_26:
        /* <DEDUP_REMOVED lines=177> */
[----:B------:R0:W-:Y:S04]  /*2600*/  STL.64 [R1+0x8], R6 ;  /* 0x0000080601007387 */ /* 0x0001e80000100a00 */
[----:B------:R0:W-:Y:S04]  /*2610*/  STL [R1+0x4], R3 ;  /* 0x0000040301007387 */ /* 0x0001e80000100800 */
[----:B------:R0:W-:Y:S02]  /*2620*/  STL.64 [R1+0x10], R4 ;  /* 0x0000100401007387 */ /* 0x0001e40000100a00 */
.L_x_21:
[----:B------:R-:W-:Y:S05]  /*2630*/  BSYNC.RECONVERGENT B1 ;  /* 0x0000000000017941 */ /* 0x000fea0003800200 */
.L_x_20:
[C---:B------:R-:W-:Y:S01]  /*2640*/  ISETP.GT.U32.AND P0, PT, R2.reuse, 0x3, PT ;  /* 0x000000030200780c */ /* 0x040fe20003f04070 */
[----:B------:R-:W-:Y:S01]  /*2650*/  VIADD R11, R11, 0x1 ;  /* 0x000000010b0b7836 */ /* 0x000fe20000000000 */
[--C-:B------:R-:W-:Y:S02]  /*2660*/  SHF.R.U64 R2, R2, 0x2, R13.reuse ;  /* 0x0000000202027819 */ /* 0x100fe4000000120d */
[----:B------:R-:W-:Y:S02]  /*2670*/  ISETP.GT.U32.AND.EX P0, PT, R13, RZ, PT, P0 ;  /* 0x000000ff0d00720c */ /* 0x000fe40003f04100 */
[----:B------:R-:W-:-:S11]  /*2680*/  SHF.R.U32.HI R13, RZ, 0x2, R13 ;  /* 0x00000002ff0d7819 */ /* 0x000fd6000001160d */
[----:B------:R-:W-:Y:S05]  /*2690*/  @P0 BRA `(.L_x_28) ;  /* 0xffffffd800d40947 */ /* 0x000fea000383ffff */
.L_x_19:
[----:B------:R-:W-:Y:S05]  /*26a0*/  BSYNC.RECONVERGENT B0 ;  /* 0x0000000000007941 */ /* 0x000fea0003800200 */
.L_x_18:
[----:B0-----:R-:W0:Y:S01]  /*26b0*/  LDC.64 R6, c[0x0][0x390] ;  /* 0x0000e400ff067b82 */ /* 0x001e220000000a00 */
[----:B------:R-:W-:Y:S01]  /*26c0*/  SHF.R.U32.HI R0, RZ, 0x2, R3 ;  /* 0x00000002ff007819 */ /* 0x000fe20000011603 */
[----:B------:R-:W1:Y:S03]  /*26d0*/  LDCU.64 UR8, c[0x0][0x380] ;  /* 0x00007000ff0877ac */ /* 0x000e660008000a00 */
[----:B------:R-:W-:Y:S01]  /*26e0*/  LOP3.LUT R0, R0, R3, RZ, 0x3c, !PT ;  /* 0x0000000300007212 */ /* 0x000fe200078e3cff */
[----:B------:R-:W-:Y:S01]  /*26f0*/  IMAD.SHL.U32 R3, R5, 0x10, RZ ;  /* 0x0000001005037824 */ /* 0x000fe200078e00ff */
[----:B------:R-:W2:Y:S03]  /*2700*/  LDCU UR4, c[0x0][0x38c] ;  /* 0x00007180ff0477ac */ /* 0x000ea60008000800 */
[----:B------:R-:W-:-:S05]  /*2710*/  IMAD.SHL.U32 R2, R0, 0x2, RZ ;  /* 0x0000000200027824 */ /* 0x000fca00078e00ff */
[----:B------:R-:W-:Y:S01]  /*2720*/  LOP3.LUT R2, R0, R2, R3, 0x96, !PT ;  /* 0x0000000200027212 */ /* 0x000fe200078e9603 */
[----:B------:R-:W-:-:S03]  /*2730*/  IMAD.MOV.U32 R3, RZ, RZ, 0x2f800000 ;  /* 0x2f800000ff037424 */ /* 0x000fc600078e00ff */
[----:B------:R-:W-:Y:S02]  /*2740*/  LOP3.LUT R2, R2, R5, RZ, 0x3c, !PT ;  /* 0x0000000502027212 */ /* 0x000fe400078e3cff */
[----:B0-----:R-:W-:Y:S02]  /*2750*/  LOP3.LUT R6, R6, 0xaad26b49, RZ, 0x3c, !PT ;  /* 0xaad26b4906067812 */ /* 0x001fe400078e3cff */
[----:B------:R-:W-:-:S03]  /*2760*/  LOP3.LUT R7, R7, 0xf7dcefdd, RZ, 0x3c, !PT ;  /* 0xf7dcefdd07077812 */ /* 0x000fc600078e3cff */
[----:B------:R-:W-:Y:S02]  /*2770*/  IMAD R6, R6, 0x4182bed5, RZ ;  /* 0x4182bed506067824 */ /* 0x000fe400078e02ff */
[----:B------:R-:W-:-:S05]  /*2780*/  IMAD R7, R7, -0x658354e5, RZ ;  /* 0x9a7cab1b07077824 */ /* 0x000fca00078e02ff */
[----:B------:R-:W-:-:S04]  /*2790*/  IADD3 R7, PT, PT, R6, 0x64f0c9, R7 ;  /* 0x0064f0c906077810 */ /* 0x000fc80007ffe007 */
[----:B------:R-:W-:-:S04]  /*27a0*/  IADD3 R2, PT, PT, R7, 0x587c5, R2 ;  /* 0x000587c507027810 */ /* 0x000fc80007ffe002 */
[----:B------:R-:W-:-:S05]  /*27b0*/  I2FP.F32.U32 R2, R2 ;  /* 0x0000000200027245 */ /* 0x000fca0000201000 */
[----:B------:R-:W-:Y:S01]  /*27c0*/  FFMA R0, R2, R3, 1.1641532182693481445e-10 ;  /* 0x2f00000002007423 */ /* 0x000fe20000000003 */
[----:B------:R-:W-:Y:S02]  /*27d0*/  SHF.R.S32.HI R3, RZ, 0x1f, R10 ;  /* 0x0000001fff037819 */ /* 0x000fe4000001140a */
[----:B-1----:R-:W-:Y:S01]  /*27e0*/  LEA R2, P0, R10, UR8, 0x2 ;  /* 0x000000080a027c11 */ /* 0x002fe2000f8010ff */
[----:B------:R-:W-:-:S03]  /*27f0*/  FADD R0, R0, -0.5 ;  /* 0xbf00000000007421 */ /* 0x000fc60000000000 */
[----:B------:R-:W-:Y:S01]  /*2800*/  LEA.HI.X R3, R10, UR9, R3, 0x2, P0 ;  /* 0x000000090a037c11 */ /* 0x000fe200080f1403 */
[----:B--2---:R-:W-:-:S05]  /*2810*/  FMUL R5, R0, UR4 ;  /* 0x0000000400057c20 */ /* 0x004fca0008400000 */
[----:B------:R-:W-:Y:S01]  /*2820*/  STG.E desc[UR6][R2.64], R5 ;  /* 0x0000000502007986 */ /* 0x000fe2000c101906 */
[----:B------:R-:W-:Y:S05]  /*2830*/  EXIT ;  /* 0x000000000000794d */ /* 0x000fea0003800000 */
.L_x_29:
        /* <DEDUP_REMOVED lines=12> */
.L_x_33:


//--------------------- .nv.global.init           --------------------------
	.section	.nv.global.init,"aw",@progbits
	.align	4
.nv.global.init:
	.type		mrg32k3aM1SubSeq,@object
	.size		mrg32k3aM1SubSeq,(mrg32k3aM2SubSeq - mrg32k3aM1SubSeq)
mrg32k3aM1SubSeq:
        /*0000*/ 	.byte	0x0b, 0xcc, 0xee, 0x04, 0x73, 0x29, 0x8b, 0x6f, 0xf6, 0x53, 0x03, 0xf6, 0x23, 0xf6, 0xea, 0xda
        /* <DEDUP_REMOVED lines=125> */
	.type		mrg32k3aM2SubSeq,@object
	.size		mrg32k3aM2SubSeq,(mrg32k3aM1 - mrg32k3aM2SubSeq)
mrg32k3aM2SubSeq:
        /* <DEDUP_REMOVED lines=126> */
	.type		mrg32k3aM1,@object
	.size		mrg32k3aM1,(mrg32k3aM1Seq - mrg32k3aM1)
mrg32k3aM1:
        /* <DEDUP_REMOVED lines=144> */
	.type		mrg32k3aM1Seq,@object
	.size		mrg32k3aM1Seq,(mrg32k3aM2 - mrg32k3aM1Seq)
mrg32k3aM1Seq:
        /* <DEDUP_REMOVED lines=144> */
	.type		mrg32k3aM2,@object
	.size		mrg32k3aM2,(mrg32k3aM2Seq - mrg32k3aM2)
mrg32k3aM2:
        /* <DEDUP_REMOVED lines=144> */
	.type		mrg32k3aM2Seq,@object
	.size		mrg32k3aM2Seq,(precalc_xorwow_matrix - mrg32k3aM2Seq)
mrg32k3aM2Seq:
        /* <DEDUP_REMOVED lines=144> */
	.type		precalc_xorwow_matrix,@object
	.size		precalc_xorwow_matrix,(precalc_xorwow_offset_matrix - precalc_xorwow_matrix)
precalc_xorwow_matrix:
        /* <DEDUP_REMOVED lines=6400> */
	.type		precalc_xorwow_offset_matrix,@object
	.size		precalc_xorwow_offset_matrix,(.L_1 - precalc_xorwow_offset_matrix)
precalc_xorwow_offset_matrix:
        /* <DEDUP_REMOVED lines=6400> */
.L_1:


//--------------------- .nv.shared.reserved.0     --------------------------
	.section	.nv.shared.reserved.0,"aw",@nobits
	.weak		__nv_reservedSMEM_offset_0_alias
	.size		__nv_reservedSMEM_offset_0_alias, 0, 64
	.other		__nv_reservedSMEM_offset_0_alias,@"STO_CUDA_RESERVED_SHARED STV_DEFAULT"
__nv_reservedSMEM_offset_0_alias:
	.zero		0
	.zero		64


//--------------------- .nv.constant0._Z11compute_msePKfS0_Pfi --------------------------
	.section	.nv.constant0._Z11compute_msePKfS0_Pfi,"a",@progbits
	.sectionflags	@""
	.align	4
.nv.constant0._Z11compute_msePKfS0_Pfi:
	.zero		924


//--------------------- .nv.constant0._Z18mlp_lowrank_directPKfS0_S0_S0_Pfii --------------------------
	.section	.nv.constant0._Z18mlp_lowrank_directPKfS0_S0_S0_Pfii,"a",@progbits
	.sectionflags	@""
	.align	4
.nv.constant0._Z18mlp_lowrank_directPKfS0_S0_S0_Pfii:
	.zero		944


//--------------------- .nv.constant0._Z8mlp_fullPKfS0_S0_Pfi --------------------------
	.section	.nv.constant0._Z8mlp_fullPKfS0_S0_Pfi,"a",@progbits
	.sectionflags	@""
	.align	4
.nv.constant0._Z8mlp_fullPKfS0_S0_Pfi:
	.zero		932


//--------------------- .nv.constant0._Z18init_random_scaledPfifm --------------------------
	.section	.nv.constant0._Z18init_random_scaledPfifm,"a",@progbits
	.sectionflags	@""
	.align	4
.nv.constant0._Z18init_random_scaledPfifm:
	.zero		920


//--------------------- SYMBOLS --------------------------

	.type		.nv.reservedSmem.offset0,@object
	.size		.nv.reservedSmem.offset0,0x4
